	.target	sm_100a

	.elftype	@"ET_EXEC"


//--------------------- .note.nv.tkinfo           --------------------------
	.section	.note.nv.tkinfo,"",@"SHT_NOTE"
	.sectionflags	@"SHF_NOTE_NV_TKINFO"
	.tkinfo
        /*0018*/ 	.word	0x00000002
        /*0030*/ 	.string	""
        /*0030*/ 	.string	"ptxas"
        /*0030*/ 	.string	"Cuda compilation tools, release 13.0, V13.0.88"
        /*0030*/ 	.string	"Build cuda_13.0.r13.0/compiler.36424714_0"
        /*0030*/ 	.string	"-arch sm_100a -m 64 "



//--------------------- .note.nv.cuinfo           --------------------------
	.section	.note.nv.cuinfo,"",@"SHT_NOTE"
	.sectionflags	@"SHF_NOTE_NV_CUINFO"
        /*0018*/ 	.short	0x0002
        /*001a*/ 	.short	0x0064
        /*001c*/ 	.short	0x0082
	.zero		2


//--------------------- .nv.info                  --------------------------
	.section	.nv.info,"",@"SHT_CUDA_INFO"
	.align	4


	//----- nvinfo : EIATTR_REGCOUNT
	.align		4
        /*0000*/ 	.byte	0x04, 0x2f
        /*0002*/ 	.short	(.L_19 - .L_18)
	.align		4
.L_18:
        /*0004*/ 	.word	index@(_ZN7cutlass13device_kernelINS_4gemm6kernel13GemmUniversalIN4cute5tupleIJiiiiEEENS1_10collective13CollectiveMmaINS1_35MainloopSm100TmaUmmaWarpSpecializedILi4ELi2ELi4ENS5_IJNS4_1CILi1EEESB_SB_EEEEENS5_IJNSA_ILi64EEENSA_ILi128EEESE_EEEaNS5_IJlSB_lEEEaSH_NS4_8TiledMMAINS4_8MMA_AtomIJNS4_15SM100_MMA_S8_SSIaaiLi64ELi128ELNS4_4UMMA5MajorE0ELSM_0ELNSL_8SaturateE0EEEEEENS4_6LayoutISC_NS5_IJNSA_ILi0EEESR_SR_EEEEENS5_IJNS4_10UnderscoreESU_SU_EEEEENS4_13SM90_TMA_LOADENS4_14ComposedLayoutINS4_7SwizzleILi2ELi4ELi3EEENS4_18smem_ptr_flag_bitsILi8EEENSQ_INS5_IJNSA_ILi8EEESE_EEENS5_IJSE_SB_EEEEEEEvNS4_8identityESX_S17_vS18_EENS_8epilogue10collective18CollectiveEpilogueINS1A_23Sm100TmaWarpSpecializedILi2ELi2ELi32ELb0ELb0EEEJSG_NS5_IJNSQ_ISE_SB_EES1F_EEEaSH_aSH_NS1A_6fusion15FusionCallbacksIS1E_NS1H_17LinearCombinationIaiaiLNS_15FloatRoundStyleE2EEESG_S1G_JEEENS4_5SM1004TMEM4LOAD26SM100_TMEM_LOAD_16dp32b32xESX_S17_NS4_39AutoVectorizingCopyWithAssumedAlignmentILi128EEENS4_14SM90_TMA_STOREES17_S1S_S1S_EEEvvEEEEvNT_6ParamsE)
        /*0008*/ 	.word	0x0000007a


	//----- nvinfo : EIATTR_FRAME_SIZE
	.align		4
.L_19:
        /*000c*/ 	.byte	0x04, 0x11
        /*000e*/ 	.short	(.L_21 - .L_20)
	.align		4
.L_20:
        /*0010*/ 	.word	index@($__internal_2_$__cuda_sm10x_tcgen05_guardrail_trap_unallocated_columns_being_dealloced)
        /*0014*/ 	.word	0x00000000


	//----- nvinfo : EIATTR_FRAME_SIZE
	.align		4
.L_21:
        /*0018*/ 	.byte	0x04, 0x11
        /*001a*/ 	.short	(.L_23 - .L_22)
	.align		4
.L_22:
        /*001c*/ 	.word	index@($__internal_1_$__cuda_sm10x_tcgen05_guardrail_trap_phase_invalid_during_alloc)
        /*0020*/ 	.word	0x00000000


	//----- nvinfo : EIATTR_FRAME_SIZE
	.align		4
.L_23:
        /*0024*/ 	.byte	0x04, 0x11
        /*0026*/ 	.short	(.L_25 - .L_24)
	.align		4
.L_24:
        /*0028*/ 	.word	index@($__internal_0_$__cuda_sm10x_tcgen05_guardrail_trap_col_being_dealloced_not_returned_by_alloc)
        /*002c*/ 	.word	0x00000000


	//----- nvinfo : EIATTR_FRAME_SIZE
	.align		4
.L_25:
        /*0030*/ 	.byte	0x04, 0x11
        /*0032*/ 	.short	(.L_27 - .L_26)
	.align		4
.L_26:
        /*0034*/ 	.word	index@(_ZN7cutlass13device_kernelINS_4gemm6kernel13GemmUniversalIN4cute5tupleIJiiiiEEENS1_10collective13CollectiveMmaINS1_35MainloopSm100TmaUmmaWarpSpecializedILi4ELi2ELi4ENS5_IJNS4_1CILi1EEESB_SB_EEEEENS5_IJNSA_ILi64EEENSA_ILi128EEESE_EEEaNS5_IJlSB_lEEEaSH_NS4_8TiledMMAINS4_8MMA_AtomIJNS4_15SM100_MMA_S8_SSIaaiLi64ELi128ELNS4_4UMMA5MajorE0ELSM_0ELNSL_8SaturateE0EEEEEENS4_6LayoutISC_NS5_IJNSA_ILi0EEESR_SR_EEEEENS5_IJNS4_10UnderscoreESU_SU_EEEEENS4_13SM90_TMA_LOADENS4_14ComposedLayoutINS4_7SwizzleILi2ELi4ELi3EEENS4_18smem_ptr_flag_bitsILi8EEENSQ_INS5_IJNSA_ILi8EEESE_EEENS5_IJSE_SB_EEEEEEEvNS4_8identityESX_S17_vS18_EENS_8epilogue10collective18CollectiveEpilogueINS1A_23Sm100TmaWarpSpecializedILi2ELi2ELi32ELb0ELb0EEEJSG_NS5_IJNSQ_ISE_SB_EES1F_EEEaSH_aSH_NS1A_6fusion15FusionCallbacksIS1E_NS1H_17LinearCombinationIaiaiLNS_15FloatRoundStyleE2EEESG_S1G_JEEENS4_5SM1004TMEM4LOAD26SM100_TMEM_LOAD_16dp32b32xESX_S17_NS4_39AutoVectorizingCopyWithAssumedAlignmentILi128EEENS4_14SM90_TMA_STOREES17_S1S_S1S_EEEvvEEEEvNT_6ParamsE)
        /*0038*/ 	.word	0x00000000


	//----- nvinfo : EIATTR_MIN_STACK_SIZE
	.align		4
.L_27:
        /*003c*/ 	.byte	0x04, 0x12
        /*003e*/ 	.short	(.L_29 - .L_28)
	.align		4
.L_28:
        /*0040*/ 	.word	index@(_ZN7cutlass13device_kernelINS_4gemm6kernel13GemmUniversalIN4cute5tupleIJiiiiEEENS1_10collective13CollectiveMmaINS1_35MainloopSm100TmaUmmaWarpSpecializedILi4ELi2ELi4ENS5_IJNS4_1CILi1EEESB_SB_EEEEENS5_IJNSA_ILi64EEENSA_ILi128EEESE_EEEaNS5_IJlSB_lEEEaSH_NS4_8TiledMMAINS4_8MMA_AtomIJNS4_15SM100_MMA_S8_SSIaaiLi64ELi128ELNS4_4UMMA5MajorE0ELSM_0ELNSL_8SaturateE0EEEEEENS4_6LayoutISC_NS5_IJNSA_ILi0EEESR_SR_EEEEENS5_IJNS4_10UnderscoreESU_SU_EEEEENS4_13SM90_TMA_LOADENS4_14ComposedLayoutINS4_7SwizzleILi2ELi4ELi3EEENS4_18smem_ptr_flag_bitsILi8EEENSQ_INS5_IJNSA_ILi8EEESE_EEENS5_IJSE_SB_EEEEEEEvNS4_8identityESX_S17_vS18_EENS_8epilogue10collective18CollectiveEpilogueINS1A_23Sm100TmaWarpSpecializedILi2ELi2ELi32ELb0ELb0EEEJSG_NS5_IJNSQ_ISE_SB_EES1F_EEEaSH_aSH_NS1A_6fusion15FusionCallbacksIS1E_NS1H_17LinearCombinationIaiaiLNS_15FloatRoundStyleE2EEESG_S1G_JEEENS4_5SM1004TMEM4LOAD26SM100_TMEM_LOAD_16dp32b32xESX_S17_NS4_39AutoVectorizingCopyWithAssumedAlignmentILi128EEENS4_14SM90_TMA_STOREES17_S1S_S1S_EEEvvEEEEvNT_6ParamsE)
        /*0044*/ 	.word	0x00000000
.L_29:


//--------------------- .nv.compat                --------------------------
	.section	.nv.compat,"",@"SHT_CUDA_COMPAT_INFO"
	.align	4
        /*0000*/ 	.byte	0x02, 0x09, 0x01, 0x00, 0x02, 0x02, 0x03, 0x00, 0x02, 0x05, 0x06, 0x00, 0x03, 0x07, 0x01, 0x01
        /*0010*/ 	.byte	0x02, 0x03, 0x01, 0x00, 0x02, 0x06, 0x01, 0x00, 0x04, 0x0b, 0x08, 0x00, 0x01, 0x00, 0x00, 0x00
        /*0020*/ 	.byte	0x00, 0x00, 0x00, 0x00


//--------------------- .nv.info._ZN7cutlass13device_kernelINS_4gemm6kernel13GemmUniversalIN4cute5tupleIJiiiiEEENS1_10collective13CollectiveMmaINS1_35MainloopSm100TmaUmmaWarpSpecializedILi4ELi2ELi4ENS5_IJNS4_1CILi1EEESB_SB_EEEEENS5_IJNSA_ILi64EEENSA_ILi128EEESE_EEEaNS5_IJlSB_lEEEaSH_NS4_8TiledMMAINS4_8MMA_AtomIJNS4_15SM100_MMA_S8_SSIaaiLi64ELi128ELNS4_4UMMA5MajorE0ELSM_0ELNSL_8SaturateE0EEEEEENS4_6LayoutISC_NS5_IJNSA_ILi0EEESR_SR_EEEEENS5_IJNS4_10UnderscoreESU_SU_EEEEENS4_13SM90_TMA_LOADENS4_14ComposedLayoutINS4_7SwizzleILi2ELi4ELi3EEENS4_18smem_ptr_flag_bitsILi8EEENSQ_INS5_IJNSA_ILi8EEESE_EEENS5_IJSE_SB_EEEEEEEvNS4_8identityESX_S17_vS18_EENS_8epilogue10collective18CollectiveEpilogueINS1A_23Sm100TmaWarpSpecializedILi2ELi2ELi32ELb0ELb0EEEJSG_NS5_IJNSQ_ISE_SB_EES1F_EEEaSH_aSH_NS1A_6fusion15FusionCallbacksIS1E_NS1H_17LinearCombinationIaiaiLNS_15FloatRoundStyleE2EEESG_S1G_JEEENS4_5SM1004TMEM4LOAD26SM100_TMEM_LOAD_16dp32b32xESX_S17_NS4_39AutoVectorizingCopyWithAssumedAlignmentILi128EEENS4_14SM90_TMA_STOREES17_S1S_S1S_EEEvvEEEEvNT_6ParamsE --------------------------
	.section	.nv.info._ZN7cutlass13device_kernelINS_4gemm6kernel13GemmUniversalIN4cute5tupleIJiiiiEEENS1_10collective13CollectiveMmaINS1_35MainloopSm100TmaUmmaWarpSpecializedILi4ELi2ELi4ENS5_IJNS4_1CILi1EEESB_SB_EEEEENS5_IJNSA_ILi64EEENSA_ILi128EEESE_EEEaNS5_IJlSB_lEEEaSH_NS4_8TiledMMAINS4_8MMA_AtomIJNS4_15SM100_MMA_S8_SSIaaiLi64ELi128ELNS4_4UMMA5MajorE0ELSM_0ELNSL_8SaturateE0EEEEEENS4_6LayoutISC_NS5_IJNSA_ILi0EEESR_SR_EEEEENS5_IJNS4_10UnderscoreESU_SU_EEEEENS4_13SM90_TMA_LOADENS4_14ComposedLayoutINS4_7SwizzleILi2ELi4ELi3EEENS4_18smem_ptr_flag_bitsILi8EEENSQ_INS5_IJNSA_ILi8EEESE_EEENS5_IJSE_SB_EEEEEEEvNS4_8identityESX_S17_vS18_EENS_8epilogue10collective18CollectiveEpilogueINS1A_23Sm100TmaWarpSpecializedILi2ELi2ELi32ELb0ELb0EEEJSG_NS5_IJNSQ_ISE_SB_EES1F_EEEaSH_aSH_NS1A_6fusion15FusionCallbacksIS1E_NS1H_17LinearCombinationIaiaiLNS_15FloatRoundStyleE2EEESG_S1G_JEEENS4_5SM1004TMEM4LOAD26SM100_TMEM_LOAD_16dp32b32xESX_S17_NS4_39AutoVectorizingCopyWithAssumedAlignmentILi128EEENS4_14SM90_TMA_STOREES17_S1S_S1S_EEEvvEEEEvNT_6ParamsE,"",@"SHT_CUDA_INFO"
	.sectionflags	@""
	.align	4


	//----- nvinfo : EIATTR_CUDA_API_VERSION
	.align		4
        /*0000*/ 	.byte	0x04, 0x37
        /*0002*/ 	.short	(.L_31 - .L_30)
.L_30:
        /*0004*/ 	.word	0x00000082


	//----- nvinfo : EIATTR_KPARAM_INFO
	.align		4
.L_31:
        /*0008*/ 	.byte	0x04, 0x17
        /*000a*/ 	.short	(.L_33 - .L_32)
.L_32:
        /*000c*/ 	.word	0x00000000
        /*0010*/ 	.short	0x0000
        /*0012*/ 	.short	0x0000
        /*0014*/ 	.byte	0x00, 0xf0, 0x01, 0x20


	//----- nvinfo : EIATTR_AT_ENTRY_FRAGMENTS
	.align		4
.L_33:
        /*0018*/ 	.byte	0x04, 0x4f
        /*001a*/ 	.short	(.L_35 - .L_34)


	//   ....[0]....
.L_34:
        /*001c*/ 	.word	0x00000006


	//----- nvinfo : EIATTR_RESERVED_SMEM_USED
	.align		4
.L_35:
        /*0020*/ 	.byte	0x01, 0x41
	.zero		2


	//----- nvinfo : EIATTR_SPARSE_MMA_MASK
	.align		4
        /*0024*/ 	.byte	0x03, 0x50
        /*0026*/ 	.short	0x0000


	//----- nvinfo : EIATTR_TCGEN05_1CTA_USED
	.align		4
        /*0028*/ 	.byte	0x01, 0x51
	.zero		2


	//----- nvinfo : EIATTR_MAXREG_COUNT
	.align		4
        /*002c*/ 	.byte	0x03, 0x1b
        /*002e*/ 	.short	0x00ff


	//----- nvinfo : EIATTR_NUM_BARRIERS
	.align		4
        /*0030*/ 	.byte	0x02, 0x4c
        /*0032*/ 	.byte	0x07
	.zero		1


	//----- nvinfo : EIATTR_EXTERNS
	.align		4
        /*0034*/ 	.byte	0x04, 0x0f
        /*0036*/ 	.short	(.L_37 - .L_36)


	//   ....[0]....
	.align		4
.L_36:
        /*0038*/ 	.word	index@(__assertfail)


	//----- nvinfo : EIATTR_MERCURY_ISA_VERSION
	.align		4
.L_37:
        /*003c*/ 	.byte	0x03, 0x5f
        /*003e*/ 	.short	0x0101


	//----- nvinfo : EIATTR_INT_WARP_WIDE_INSTR_OFFSETS
	.align		4
        /*0040*/ 	.byte	0x04, 0x31
        /*0042*/ 	.short	(.L_39 - .L_38)


	//   ....[0]....
.L_38:
        /*0044*/ 	.word	0x00001da0


	//   ....[1]....
        /*0048*/ 	.word	0x00003770


	//   ....[2]....
        /*004c*/ 	.word	0x00003790


	//   ....[3]....
        /*0050*/ 	.word	0x000037c0


	//   ....[4]....
        /*0054*/ 	.word	0x000040f0


	//   ....[5]....
        /*0058*/ 	.word	0x00004160


	//   ....[6]....
        /*005c*/ 	.word	0x00004340


	//   ....[7]....
        /*0060*/ 	.word	0x000044a0


	//----- nvinfo : EIATTR_COOP_GROUP_MASK_REGIDS
	.align		4
.L_39:
        /*0064*/ 	.byte	0x04, 0x29
        /*0066*/ 	.short	(.L_41 - .L_40)


	//   ....[0]....
.L_40:
        /*0068*/ 	.word	0xffffffff


	//   ....[1]....
        /*006c*/ 	.word	0xffffffff


	//   ....[2]....
        /*0070*/ 	.word	0xffffffff


	//   ....[3]....
        /*0074*/ 	.word	0xffffffff


	//   ....[4]....
        /*0078*/ 	.word	0xffffffff


	//   ....[5]....
        /*007c*/ 	.word	0xffffffff


	//   ....[6]....
        /*0080*/ 	.word	0xffffffff


	//   ....[7]....
        /*0084*/ 	.word	0xffffffff


	//   ....[8]....
        /*0088*/ 	.word	0xffffffff


	//   ....[9]....
        /*008c*/ 	.word	0xffffffff


	//   ....[10]....
        /*0090*/ 	.word	0xffffffff


	//   ....[11]....
        /*0094*/ 	.word	0xffffffff


	//   ....[12]....
        /*0098*/ 	.word	0xffffffff


	//----- nvinfo : EIATTR_COOP_GROUP_INSTR_OFFSETS
	.align		4
.L_41:
        /*009c*/ 	.byte	0x04, 0x28
        /*009e*/ 	.short	(.L_43 - .L_42)


	//   ....[0]....
.L_42:
        /*00a0*/ 	.word	0x00000090


	//   ....[1]....
        /*00a4*/ 	.word	0x000004d0


	//   ....[2]....
        /*00a8*/ 	.word	0x00000640


	//   ....[3]....
        /*00ac*/ 	.word	0x000007a0


	//   ....[4]....
        /*00b0*/ 	.word	0x000008a0


	//   ....[5]....
        /*00b4*/ 	.word	0x00000a10


	//   ....[6]....
        /*00b8*/ 	.word	0x00000bb0


	//   ....[7]....
        /*00bc*/ 	.word	0x00001c80


	//   ....[8]....
        /*00c0*/ 	.word	0x00002a60


	//   ....[9]....
        /*00c4*/ 	.word	0x00002c70


	//   ....[10]....
        /*00c8*/ 	.word	0x00002ca0


	//   ....[11]....
        /*00cc*/ 	.word	0x00003650


	//   ....[12]....
        /*00d0*/ 	.word	0x00003880


	//----- nvinfo : EIATTR_VRC_CTA_INIT_COUNT
	.align		4
.L_43:
        /*00d4*/ 	.byte	0x02, 0x4a
        /*00d6*/ 	.byte	0x80
	.zero		1


	//----- nvinfo : EIATTR_SYSCALL_OFFSETS
	.align		4
        /*00d8*/ 	.byte	0x04, 0x46
        /*00da*/ 	.short	(.L_45 - .L_44)


	//   ....[0]....
.L_44:
        /*00dc*/ 	.word	0x00004ef0


	//   ....[1]....
        /*00e0*/ 	.word	0x00005030


	//   ....[2]....
        /*00e4*/ 	.word	0x00005830


	//   ....[3]....
        /*00e8*/ 	.word	0x000065d0


	//----- nvinfo : EIATTR_MBARRIER_INSTR_OFFSETS
	.align		4
.L_45:
        /*00ec*/ 	.byte	0x04, 0x39
        /*00ee*/ 	.short	(.L_47 - .L_46)


	//   ....[0]....
.L_46:
        /*00f0*/ 	.word	0x000005b0
        /*00f4*/ 	.word	0x000000ff
        /*00f8*/ 	.word	0x00000000
        /*00fc*/ 	.short	0x0100
        /*00fe*/ 	.byte	0x05
	.zero		1


	//   ....[1]....
        /*0100*/ 	.word	0x000005c0
        /*0104*/ 	.word	0x000000ff
        /*0108*/ 	.word	0x00000020
        /*010c*/ 	.short	0x0100
        /*010e*/ 	.byte	0x05
	.zero		1


	//   ....[2]....
        /*0110*/ 	.word	0x000005d0
        /*0114*/ 	.word	0x000000ff
        /*0118*/ 	.word	0x00000008
        /*011c*/ 	.short	0x0100
        /*011e*/ 	.byte	0x05
	.zero		1


	//   ....[3]....
        /*0120*/ 	.word	0x000005e0
        /*0124*/ 	.word	0x000000ff
        /*0128*/ 	.word	0x00000028
        /*012c*/ 	.short	0x0100
        /*012e*/ 	.byte	0x05
	.zero		1


	//   ....[4]....
        /*0130*/ 	.word	0x000005f0
        /*0134*/ 	.word	0x000000ff
        /*0138*/ 	.word	0x00000010
        /*013c*/ 	.short	0x0100
        /*013e*/ 	.byte	0x05
	.zero		1


	//   ....[5]....
        /*0140*/ 	.word	0x00000600
        /*0144*/ 	.word	0x000000ff
        /*0148*/ 	.word	0x00000030
        /*014c*/ 	.short	0x0100
        /*014e*/ 	.byte	0x05
	.zero		1


	//   ....[6]....
        /*0150*/ 	.word	0x00000610
        /*0154*/ 	.word	0x000000ff
        /*0158*/ 	.word	0x00000018
        /*015c*/ 	.short	0x0100
        /*015e*/ 	.byte	0x05
	.zero		1


	//   ....[7]....
        /*0160*/ 	.word	0x00000620
        /*0164*/ 	.word	0x000000ff
        /*0168*/ 	.word	0x00000038
        /*016c*/ 	.short	0x0100
        /*016e*/ 	.byte	0x05
	.zero		1


	//   ....[8]....
        /*0170*/ 	.word	0x00000750
        /*0174*/ 	.word	0x000000ff
        /*0178*/ 	.word	0x00000040
        /*017c*/ 	.short	0x0100
        /*017e*/ 	.byte	0x07
	.zero		1


	//   ....[9]....
        /*0180*/ 	.word	0x00000760
        /*0184*/ 	.word	0x000000ff
        /*0188*/ 	.word	0x00000050
        /*018c*/ 	.short	0x0100
        /*018e*/ 	.byte	0x07
	.zero		1


	//   ....[10]....
        /*0190*/ 	.word	0x00000770
        /*0194*/ 	.word	0x000000ff
        /*0198*/ 	.word	0x00000048
        /*019c*/ 	.short	0x0100
        /*019e*/ 	.byte	0x07
	.zero		1


	//   ....[11]....
        /*01a0*/ 	.word	0x00000780
        /*01a4*/ 	.word	0x000000ff
        /*01a8*/ 	.word	0x00000058
        /*01ac*/ 	.short	0x0100
        /*01ae*/ 	.byte	0x07
	.zero		1


	//   ....[12]....
        /*01b0*/ 	.word	0x00000870
        /*01b4*/ 	.word	0x000000ff
        /*01b8*/ 	.word	0x00000060
        /*01bc*/ 	.short	0x0100
        /*01be*/ 	.byte	0x05
	.zero		1


	//   ....[13]....
        /*01c0*/ 	.word	0x00000880
        /*01c4*/ 	.word	0x000000ff
        /*01c8*/ 	.word	0x00000068
        /*01cc*/ 	.short	0x0100
        /*01ce*/ 	.byte	0x05
	.zero		1


	//   ....[14]....
        /*01d0*/ 	.word	0x000009c0
        /*01d4*/ 	.word	0x000000ff
        /*01d8*/ 	.word	0x00000070
        /*01dc*/ 	.short	0x0100
        /*01de*/ 	.byte	0x05
	.zero		1


	//   ....[15]....
        /*01e0*/ 	.word	0x000009d0
        /*01e4*/ 	.word	0x000000ff
        /*01e8*/ 	.word	0x00000080
        /*01ec*/ 	.short	0x0100
        /*01ee*/ 	.byte	0x05
	.zero		1


	//   ....[16]....
        /*01f0*/ 	.word	0x000009e0
        /*01f4*/ 	.word	0x000000ff
        /*01f8*/ 	.word	0x00000078
        /*01fc*/ 	.short	0x0100
        /*01fe*/ 	.byte	0x05
	.zero		1


	//   ....[17]....
        /*0200*/ 	.word	0x000009f0
        /*0204*/ 	.word	0x000000ff
        /*0208*/ 	.word	0x00000088
        /*020c*/ 	.short	0x0100
        /*020e*/ 	.byte	0x05
	.zero		1


	//   ....[18]....
        /*0210*/ 	.word	0x00000b20
        /*0214*/ 	.word	0x000000ff
        /*0218*/ 	.word	0x00000090
        /*021c*/ 	.short	0x0100
        /*021e*/ 	.byte	0x07
	.zero		1


	//   ....[19]....
        /*0220*/ 	.word	0x00000b30
        /*0224*/ 	.word	0x000000ff
        /*0228*/ 	.word	0x000000b0
        /*022c*/ 	.short	0x0100
        /*022e*/ 	.byte	0x07
	.zero		1


	//   ....[20]....
        /*0230*/ 	.word	0x00000b40
        /*0234*/ 	.word	0x000000ff
        /*0238*/ 	.word	0x00000098
        /*023c*/ 	.short	0x0100
        /*023e*/ 	.byte	0x07
	.zero		1


	//   ....[21]....
        /*0240*/ 	.word	0x00000b50
        /*0244*/ 	.word	0x000000ff
        /*0248*/ 	.word	0x000000b8
        /*024c*/ 	.short	0x0100
        /*024e*/ 	.byte	0x07
	.zero		1


	//   ....[22]....
        /*0250*/ 	.word	0x00000b60
        /*0254*/ 	.word	0x000000ff
        /*0258*/ 	.word	0x000000a0
        /*025c*/ 	.short	0x0100
        /*025e*/ 	.byte	0x07
	.zero		1


	//   ....[23]....
        /*0260*/ 	.word	0x00000b70
        /*0264*/ 	.word	0x000000ff
        /*0268*/ 	.word	0x000000c0
        /*026c*/ 	.short	0x0100
        /*026e*/ 	.byte	0x07
	.zero		1


	//   ....[24]....
        /*0270*/ 	.word	0x00000b80
        /*0274*/ 	.word	0x000000ff
        /*0278*/ 	.word	0x000000a8
        /*027c*/ 	.short	0x0100
        /*027e*/ 	.byte	0x07
	.zero		1


	//   ....[25]....
        /*0280*/ 	.word	0x00000b90
        /*0284*/ 	.word	0x000000ff
        /*0288*/ 	.word	0x000000c8
        /*028c*/ 	.short	0x0100
        /*028e*/ 	.byte	0x07
	.zero		1


	//   ....[26]....
        /*0290*/ 	.word	0x00000c80
        /*0294*/ 	.word	0x000000ff
        /*0298*/ 	.word	0x000000d0
        /*029c*/ 	.short	0x0100
        /*029e*/ 	.byte	0x05
	.zero		1


	//   ....[27]....
        /*02a0*/ 	.word	0x00000c90
        /*02a4*/ 	.word	0x000000ff
        /*02a8*/ 	.word	0x000000e0
        /*02ac*/ 	.short	0x0100
        /*02ae*/ 	.byte	0x05
	.zero		1


	//   ....[28]....
        /*02b0*/ 	.word	0x00000ca0
        /*02b4*/ 	.word	0x000000ff
        /*02b8*/ 	.word	0x000000d8
        /*02bc*/ 	.short	0x0100
        /*02be*/ 	.byte	0x05
	.zero		1


	//   ....[29]....
        /*02c0*/ 	.word	0x00000cb0
        /*02c4*/ 	.word	0x000000ff
        /*02c8*/ 	.word	0x000000e8
        /*02cc*/ 	.short	0x0100
        /*02ce*/ 	.byte	0x05
	.zero		1


	//   ....[30]....
        /*02d0*/ 	.word	0x00001580
        /*02d4*/ 	.word	0x00000003
        /*02d8*/ 	.word	0x000000e0
        /*02dc*/ 	.short	0x010a
        /*02de*/ 	.byte	0xff
	.zero		1


	//   ....[31]....
        /*02e0*/ 	.word	0x000015b0
        /*02e4*/ 	.word	0x00000003
        /*02e8*/ 	.word	0x000000d0
        /*02ec*/ 	.short	0x0101
        /*02ee*/ 	.byte	0xff
	.zero		1


	//   ....[32]....
        /*02f0*/ 	.word	0x00001680
        /*02f4*/ 	.word	0x000000ff
        /*02f8*/ 	.word	0x00000020
        /*02fc*/ 	.short	0x010a
        /*02fe*/ 	.byte	0x08
	.zero		1


	//   ....[33]....
        /*0300*/ 	.word	0x00001720
        /*0304*/ 	.word	0x000000ff
        /*0308*/ 	.word	0x00000020
        /*030c*/ 	.short	0x010a
        /*030e*/ 	.byte	0x21
	.zero		1


	//   ....[34]....
        /*0310*/ 	.word	0x00001870
        /*0314*/ 	.word	0x000000ff
        /*0318*/ 	.word	0x00000020
        /*031c*/ 	.short	0x010a
        /*031e*/ 	.byte	0x08
	.zero		1


	//   ....[35]....
        /*0320*/ 	.word	0x00001980
        /*0324*/ 	.word	0x000000ff
        /*0328*/ 	.word	0x00000068
        /*032c*/ 	.short	0x0101
        /*032e*/ 	.byte	0x04
	.zero		1


	//   ....[36]....
        /*0330*/ 	.word	0x000019a0
        /*0334*/ 	.word	0x000000ff
        /*0338*/ 	.word	0x00000020
        /*033c*/ 	.short	0x010a
        /*033e*/ 	.byte	0x08
	.zero		1


	//   ....[37]....
        /*0340*/ 	.word	0x00001a20
        /*0344*/ 	.word	0x000000ff
        /*0348*/ 	.word	0x00000020
        /*034c*/ 	.short	0x010a
        /*034e*/ 	.byte	0x11
	.zero		1


	//   ....[38]....
        /*0350*/ 	.word	0x00001b70
        /*0354*/ 	.word	0x000000ff
        /*0358*/ 	.word	0x00000020
        /*035c*/ 	.short	0x010a
        /*035e*/ 	.byte	0x08
	.zero		1


	//   ....[39]....
        /*0360*/ 	.word	0x00001cb0
        /*0364*/ 	.word	0x00000002
        /*0368*/ 	.word	0x00000070
        /*036c*/ 	.short	0x010a
        /*036e*/ 	.byte	0xff
	.zero		1


	//   ....[40]....
        /*0370*/ 	.word	0x00001d70
        /*0374*/ 	.word	0x00000002
        /*0378*/ 	.word	0x00000000
        /*037c*/ 	.short	0x0101
        /*037e*/ 	.byte	0xff
	.zero		1


	//   ....[41]....
        /*0380*/ 	.word	0x000022d0
        /*0384*/ 	.word	0x000000ff
        /*0388*/ 	.word	0x00000000
        /*038c*/ 	.short	0x010a
        /*038e*/ 	.byte	0x05
	.zero		1


	//   ....[42]....
        /*0390*/ 	.word	0x00002360
        /*0394*/ 	.word	0x000000ff
        /*0398*/ 	.word	0x00000000
        /*039c*/ 	.short	0x010a
        /*039e*/ 	.byte	0x05
	.zero		1


	//   ....[43]....
        /*03a0*/ 	.word	0x000023f0
        /*03a4*/ 	.word	0x000000ff
        /*03a8*/ 	.word	0x00000000
        /*03ac*/ 	.short	0x010a
        /*03ae*/ 	.byte	0x05
	.zero		1


	//   ....[44]....
        /*03b0*/ 	.word	0x00002490
        /*03b4*/ 	.word	0x00000000
        /*03b8*/ 	.word	0x00000000
        /*03bc*/ 	.short	0x010a
        /*03be*/ 	.byte	0xff
	.zero		1


	//   ....[45]....
        /*03c0*/ 	.word	0x000025b0
        /*03c4*/ 	.word	0x00000000
        /*03c8*/ 	.word	0x000000d0
        /*03cc*/ 	.short	0x010a
        /*03ce*/ 	.byte	0xff
	.zero		1


	//   ....[46]....
        /*03d0*/ 	.word	0x00002610
        /*03d4*/ 	.word	0x00000004
        /*03d8*/ 	.word	0x00000000
        /*03dc*/ 	.short	0x0101
        /*03de*/ 	.byte	0xff
	.zero		1


	//   ....[47]....
        /*03e0*/ 	.word	0x00002630
        /*03e4*/ 	.word	0x000000ff
        /*03e8*/ 	.word	0x00000080
        /*03ec*/ 	.short	0x010a
        /*03ee*/ 	.byte	0x05
	.zero		1


	//   ....[48]....
        /*03f0*/ 	.word	0x00002750
        /*03f4*/ 	.word	0x00000000
        /*03f8*/ 	.word	0x00000070
        /*03fc*/ 	.short	0x010a
        /*03fe*/ 	.byte	0xff
	.zero		1


	//   ....[49]....
        /*0400*/ 	.word	0x00002860
        /*0404*/ 	.word	0x00000000
        /*0408*/ 	.word	0x00000000
        /*040c*/ 	.short	0x0101
        /*040e*/ 	.byte	0xff
	.zero		1


	//   ....[50]....
        /*0410*/ 	.word	0x000028f0
        /*0414*/ 	.word	0x000000ff
        /*0418*/ 	.word	0x00000080
        /*041c*/ 	.short	0x0106
        /*041e*/ 	.byte	0x05
	.zero		1


	//   ....[51]....
        /*0420*/ 	.word	0x00002910
        /*0424*/ 	.word	0x000000ff
        /*0428*/ 	.word	0x00000080
        /*042c*/ 	.short	0x010a
        /*042e*/ 	.byte	0x05
	.zero		1


	//   ....[52]....
        /*0430*/ 	.word	0x000029a0
        /*0434*/ 	.word	0x000000ff
        /*0438*/ 	.word	0x00000080
        /*043c*/ 	.short	0x0106
        /*043e*/ 	.byte	0x04
	.zero		1


	//   ....[53]....
        /*0440*/ 	.word	0x000029e0
        /*0444*/ 	.word	0x00000000
        /*0448*/ 	.word	0x00000080
        /*044c*/ 	.short	0x010a
        /*044e*/ 	.byte	0xff
	.zero		1


	//   ....[54]....
        /*0450*/ 	.word	0x00002ee0
        /*0454*/ 	.word	0x00000000
        /*0458*/ 	.word	0x00000070
        /*045c*/ 	.short	0x010a
        /*045e*/ 	.byte	0xff
	.zero		1


	//   ....[55]....
        /*0460*/ 	.word	0x00002fe0
        /*0464*/ 	.word	0x00000003
        /*0468*/ 	.word	0x00000000
        /*046c*/ 	.short	0x0101
        /*046e*/ 	.byte	0xff
	.zero		1


	//   ....[56]....
        /*0470*/ 	.word	0x00002ff0
        /*0474*/ 	.word	0x000000ff
        /*0478*/ 	.word	0x00000000
        /*047c*/ 	.short	0x010a
        /*047e*/ 	.byte	0x04
	.zero		1


	//   ....[57]....
        /*0480*/ 	.word	0x00003070
        /*0484*/ 	.word	0x000000ff
        /*0488*/ 	.word	0x000000b0
        /*048c*/ 	.short	0x010a
        /*048e*/ 	.byte	0x08
	.zero		1


	//   ....[58]....
        /*0490*/ 	.word	0x00003150
        /*0494*/ 	.word	0x000000ff
        /*0498*/ 	.word	0x00000000
        /*049c*/ 	.short	0x010a
        /*049e*/ 	.byte	0x07
	.zero		1


	//   ....[59]....
        /*04a0*/ 	.word	0x00003290
        /*04a4*/ 	.word	0x000000ff
        /*04a8*/ 	.word	0x00000000
        /*04ac*/ 	.short	0x010a
        /*04ae*/ 	.byte	0x04
	.zero		1


	//   ....[60]....
        /*04b0*/ 	.word	0x00003480
        /*04b4*/ 	.word	0x000000ff
        /*04b8*/ 	.word	0x00000000
        /*04bc*/ 	.short	0x010a
        /*04be*/ 	.byte	0x05
	.zero		1


	//   ....[61]....
        /*04c0*/ 	.word	0x00003510
        /*04c4*/ 	.word	0x000000ff
        /*04c8*/ 	.word	0x00000000
        /*04cc*/ 	.short	0x010a
        /*04ce*/ 	.byte	0x05
	.zero		1


	//   ....[62]....
        /*04d0*/ 	.word	0x000035a0
        /*04d4*/ 	.word	0x000000ff
        /*04d8*/ 	.word	0x00000000
        /*04dc*/ 	.short	0x010a
        /*04de*/ 	.byte	0x05
	.zero		1


	//   ....[63]....
        /*04e0*/ 	.word	0x00003630
        /*04e4*/ 	.word	0x000000ff
        /*04e8*/ 	.word	0x00000000
        /*04ec*/ 	.short	0x010a
        /*04ee*/ 	.byte	0x07
	.zero		1


	//   ....[64]....
        /*04f0*/ 	.word	0x00003a90
        /*04f4*/ 	.word	0x00000000
        /*04f8*/ 	.word	0x00000070
        /*04fc*/ 	.short	0x010a
        /*04fe*/ 	.byte	0xff
	.zero		1


	//   ....[65]....
        /*0500*/ 	.word	0x00003b50
        /*0504*/ 	.word	0x00000000
        /*0508*/ 	.word	0x00000000
        /*050c*/ 	.short	0x0101
        /*050e*/ 	.byte	0xff
	.zero		1


	//   ....[66]....
        /*0510*/ 	.word	0x00003e70
        /*0514*/ 	.word	0x000000ff
        /*0518*/ 	.word	0x00000068
        /*051c*/ 	.short	0x010a
        /*051e*/ 	.byte	0x07
	.zero		1


	//   ....[67]....
        /*0520*/ 	.word	0x00004060
        /*0524*/ 	.word	0x000000ff
        /*0528*/ 	.word	0x00000050
        /*052c*/ 	.short	0x010a
        /*052e*/ 	.byte	0x07
	.zero		1


	//   ....[68]....
        /*0530*/ 	.word	0x00004230
        /*0534*/ 	.word	0x000000ff
        /*0538*/ 	.word	0x00000040
        /*053c*/ 	.short	0x010b
        /*053e*/ 	.byte	0x07
	.zero		1


	//   ....[69]....
        /*0540*/ 	.word	0x000042a0
        /*0544*/ 	.word	0x000000ff
        /*0548*/ 	.word	0x00000000
        /*054c*/ 	.short	0x0101
        /*054e*/ 	.byte	0x08
	.zero		1


	//   ....[70]....
        /*0550*/ 	.word	0x000042d0
        /*0554*/ 	.word	0x000000ff
        /*0558*/ 	.word	0x00000058
        /*055c*/ 	.short	0x010a
        /*055e*/ 	.byte	0x07
	.zero		1


	//   ....[71]....
        /*0560*/ 	.word	0x000044e0
        /*0564*/ 	.word	0x000000ff
        /*0568*/ 	.word	0x00000048
        /*056c*/ 	.short	0x010b
        /*056e*/ 	.byte	0x07
	.zero		1


	//   ....[72]....
        /*0570*/ 	.word	0x00004500
        /*0574*/ 	.word	0x000000ff
        /*0578*/ 	.word	0x00000000
        /*057c*/ 	.short	0x0101
        /*057e*/ 	.byte	0x0d
	.zero		1


	//   ....[73]....
        /*0580*/ 	.word	0x00004530
        /*0584*/ 	.word	0x000000ff
        /*0588*/ 	.word	0x00000050
        /*058c*/ 	.short	0x010a
        /*058e*/ 	.byte	0x07
	.zero		1


	//   ....[74]....
        /*0590*/ 	.word	0x00004570
        /*0594*/ 	.word	0x00000000
        /*0598*/ 	.word	0x00000058
        /*059c*/ 	.short	0x010a
        /*059e*/ 	.byte	0xff
	.zero		1


	//   ....[75]....
        /*05a0*/ 	.word	0x000048c0
        /*05a4*/ 	.word	0x00000000
        /*05a8*/ 	.word	0x00000070
        /*05ac*/ 	.short	0x010a
        /*05ae*/ 	.byte	0xff
	.zero		1


	//   ....[76]....
        /*05b0*/ 	.word	0x000049d0
        /*05b4*/ 	.word	0x00000000
        /*05b8*/ 	.word	0x00000000
        /*05bc*/ 	.short	0x0101
        /*05be*/ 	.byte	0xff
	.zero		1


	//   ....[77]....
        /*05c0*/ 	.word	0x00005420
        /*05c4*/ 	.word	0x00000000
        /*05c8*/ 	.word	0x00000040
        /*05cc*/ 	.short	0x010a
        /*05ce*/ 	.byte	0xff
	.zero		1


	//   ....[78]....
        /*05d0*/ 	.word	0x00005490
        /*05d4*/ 	.word	0x0000006c
        /*05d8*/ 	.word	0x00000090
        /*05dc*/ 	.short	0x010a
        /*05de*/ 	.byte	0xff
	.zero		1


	//   ....[79]....
        /*05e0*/ 	.word	0x00005570
        /*05e4*/ 	.word	0x00000000
        /*05e8*/ 	.word	0x00000040
        /*05ec*/ 	.short	0x010a
        /*05ee*/ 	.byte	0xff
	.zero		1


	//   ....[80]....
        /*05f0*/ 	.word	0x00005690
        /*05f4*/ 	.word	0x00000000
        /*05f8*/ 	.word	0x00000000
        /*05fc*/ 	.short	0x0101
        /*05fe*/ 	.byte	0xff
	.zero		1


	//   ....[81]....
        /*0600*/ 	.word	0x00005710
        /*0604*/ 	.word	0x0000006c
        /*0608*/ 	.word	0x00000090
        /*060c*/ 	.short	0x010a
        /*060e*/ 	.byte	0xff
	.zero		1


	//   ....[82]....
        /*0610*/ 	.word	0x00006280
        /*0614*/ 	.word	0x0000004b
        /*0618*/ 	.word	0x00000040
        /*061c*/ 	.short	0x010a
        /*061e*/ 	.byte	0xff
	.zero		1


	//   ....[83]....
        /*0620*/ 	.word	0x00006330
        /*0624*/ 	.word	0x0000004b
        /*0628*/ 	.word	0x00000040
        /*062c*/ 	.short	0x010a
        /*062e*/ 	.byte	0xff
	.zero		1


	//   ....[84]....
        /*0630*/ 	.word	0x00006450
        /*0634*/ 	.word	0x00000000
        /*0638*/ 	.word	0x00000000
        /*063c*/ 	.short	0x0101
        /*063e*/ 	.byte	0xff
	.zero		1


	//   ....[85]....
        /*0640*/ 	.word	0x00006800
        /*0644*/ 	.word	0x000000ff
        /*0648*/ 	.word	0x00000000
        /*064c*/ 	.short	0x0101
        /*064e*/ 	.byte	0x05
	.zero		1


	//   ....[86]....
        /*0650*/ 	.word	0x00007140
        /*0654*/ 	.word	0x00000003
        /*0658*/ 	.word	0x000000e0
        /*065c*/ 	.short	0x010a
        /*065e*/ 	.byte	0xff
	.zero		1


	//   ....[87]....
        /*0660*/ 	.word	0x000071a0
        /*0664*/ 	.word	0x00000002
        /*0668*/ 	.word	0x00000020
        /*066c*/ 	.short	0x010a
        /*066e*/ 	.byte	0xff
	.zero		1


	//   ....[88]....
        /*0670*/ 	.word	0x00007200
        /*0674*/ 	.word	0x00000002
        /*0678*/ 	.word	0x00000020
        /*067c*/ 	.short	0x010a
        /*067e*/ 	.byte	0xff
	.zero		1


	//   ....[89]....
        /*0680*/ 	.word	0x00007250
        /*0684*/ 	.word	0x00000002
        /*0688*/ 	.word	0x00000070
        /*068c*/ 	.short	0x010a
        /*068e*/ 	.byte	0xff
	.zero		1


	//   ....[90]....
        /*0690*/ 	.word	0x000072b0
        /*0694*/ 	.word	0x00000000
        /*0698*/ 	.word	0x00000000
        /*069c*/ 	.short	0x010a
        /*069e*/ 	.byte	0xff
	.zero		1


	//   ....[91]....
        /*06a0*/ 	.word	0x00007310
        /*06a4*/ 	.word	0x00000000
        /*06a8*/ 	.word	0x00000000
        /*06ac*/ 	.short	0x010a
        /*06ae*/ 	.byte	0xff
	.zero		1


	//   ....[92]....
        /*06b0*/ 	.word	0x00007370
        /*06b4*/ 	.word	0x00000000
        /*06b8*/ 	.word	0x00000000
        /*06bc*/ 	.short	0x010a
        /*06be*/ 	.byte	0xff
	.zero		1


	//   ....[93]....
        /*06c0*/ 	.word	0x000073c0
        /*06c4*/ 	.word	0x00000000
        /*06c8*/ 	.word	0x000000d0
        /*06cc*/ 	.short	0x010a
        /*06ce*/ 	.byte	0xff
	.zero		1


	//   ....[94]....
        /*06d0*/ 	.word	0x00007420
        /*06d4*/ 	.word	0x00000000
        /*06d8*/ 	.word	0x00000080
        /*06dc*/ 	.short	0x010a
        /*06de*/ 	.byte	0xff
	.zero		1


	//   ....[95]....
        /*06e0*/ 	.word	0x00007470
        /*06e4*/ 	.word	0x00000000
        /*06e8*/ 	.word	0x00000070
        /*06ec*/ 	.short	0x010a
        /*06ee*/ 	.byte	0xff
	.zero		1


	//   ....[96]....
        /*06f0*/ 	.word	0x000074d0
        /*06f4*/ 	.word	0x00000000
        /*06f8*/ 	.word	0x00000080
        /*06fc*/ 	.short	0x010a
        /*06fe*/ 	.byte	0xff
	.zero		1


	//   ....[97]....
        /*0700*/ 	.word	0x00007520
        /*0704*/ 	.word	0x00000000
        /*0708*/ 	.word	0x00000070
        /*070c*/ 	.short	0x010a
        /*070e*/ 	.byte	0xff
	.zero		1


	//   ....[98]....
        /*0710*/ 	.word	0x00007580
        /*0714*/ 	.word	0x00000003
        /*0718*/ 	.word	0x000000b0
        /*071c*/ 	.short	0x010a
        /*071e*/ 	.byte	0xff
	.zero		1


	//   ....[99]....
        /*0720*/ 	.word	0x000075e0
        /*0724*/ 	.word	0x00000000
        /*0728*/ 	.word	0x00000000
        /*072c*/ 	.short	0x010a
        /*072e*/ 	.byte	0xff
	.zero		1


	//   ....[100]....
        /*0730*/ 	.word	0x00007640
        /*0734*/ 	.word	0x00000000
        /*0738*/ 	.word	0x00000000
        /*073c*/ 	.short	0x010a
        /*073e*/ 	.byte	0xff
	.zero		1


	//   ....[101]....
        /*0740*/ 	.word	0x000076a0
        /*0744*/ 	.word	0x00000000
        /*0748*/ 	.word	0x00000000
        /*074c*/ 	.short	0x010a
        /*074e*/ 	.byte	0xff
	.zero		1


	//   ....[102]....
        /*0750*/ 	.word	0x00007700
        /*0754*/ 	.word	0x00000000
        /*0758*/ 	.word	0x00000000
        /*075c*/ 	.short	0x010a
        /*075e*/ 	.byte	0xff
	.zero		1


	//   ....[103]....
        /*0760*/ 	.word	0x00007760
        /*0764*/ 	.word	0x00000000
        /*0768*/ 	.word	0x00000000
        /*076c*/ 	.short	0x010a
        /*076e*/ 	.byte	0xff
	.zero		1


	//   ....[104]....
        /*0770*/ 	.word	0x000077b0
        /*0774*/ 	.word	0x00000000
        /*0778*/ 	.word	0x00000070
        /*077c*/ 	.short	0x010a
        /*077e*/ 	.byte	0xff
	.zero		1


	//   ....[105]....
        /*0780*/ 	.word	0x00007810
        /*0784*/ 	.word	0x00000000
        /*0788*/ 	.word	0x00000068
        /*078c*/ 	.short	0x010a
        /*078e*/ 	.byte	0xff
	.zero		1


	//   ....[106]....
        /*0790*/ 	.word	0x00007870
        /*0794*/ 	.word	0x00000003
        /*0798*/ 	.word	0x00000050
        /*079c*/ 	.short	0x010a
        /*079e*/ 	.byte	0xff
	.zero		1


	//   ....[107]....
        /*07a0*/ 	.word	0x000078d0
        /*07a4*/ 	.word	0x00000003
        /*07a8*/ 	.word	0x00000058
        /*07ac*/ 	.short	0x010a
        /*07ae*/ 	.byte	0xff
	.zero		1


	//   ....[108]....
        /*07b0*/ 	.word	0x00007930
        /*07b4*/ 	.word	0x00000000
        /*07b8*/ 	.word	0x00000050
        /*07bc*/ 	.short	0x010a
        /*07be*/ 	.byte	0xff
	.zero		1


	//   ....[109]....
        /*07c0*/ 	.word	0x00007980
        /*07c4*/ 	.word	0x00000000
        /*07c8*/ 	.word	0x00000070
        /*07cc*/ 	.short	0x010a
        /*07ce*/ 	.byte	0xff
	.zero		1


	//   ....[110]....
        /*07d0*/ 	.word	0x000079d0
        /*07d4*/ 	.word	0x00000000
        /*07d8*/ 	.word	0x00000040
        /*07dc*/ 	.short	0x010a
        /*07de*/ 	.byte	0xff
	.zero		1


	//   ....[111]....
        /*07e0*/ 	.word	0x00007a20
        /*07e4*/ 	.word	0x0000006c
        /*07e8*/ 	.word	0x00000090
        /*07ec*/ 	.short	0x010a
        /*07ee*/ 	.byte	0xff
	.zero		1


	//   ....[112]....
        /*07f0*/ 	.word	0x00007a70
        /*07f4*/ 	.word	0x0000004b
        /*07f8*/ 	.word	0x00000040
        /*07fc*/ 	.short	0x010a
        /*07fe*/ 	.byte	0xff
	.zero		1


	//----- nvinfo : EIATTR_NUM_MBARRIERS
	.align		4
.L_47:
        /*0800*/ 	.byte	0x03, 0x38
        /*0802*/ 	.short	0x001e


	//----- nvinfo : EIATTR_EXIT_INSTR_OFFSETS
	.align		4
        /*0804*/ 	.byte	0x04, 0x1c
        /*0806*/ 	.short	(.L_49 - .L_48)


	//   ....[0]....
.L_48:
        /*0808*/ 	.word	0x000024c0


	//   ....[1]....
        /*080c*/ 	.word	0x000029b0


	//   ....[2]....
        /*0810*/ 	.word	0x00002a10


	//   ....[3]....
        /*0814*/ 	.word	0x00003890


	//   ....[4]....
        /*0818*/ 	.word	0x000045a0


	//   ....[5]....
        /*081c*/ 	.word	0x000045e0


	//   ....[6]....
        /*0820*/ 	.word	0x00007130


	//----- nvinfo : EIATTR_MAX_THREADS
	.align		4
.L_49:
        /*0824*/ 	.byte	0x04, 0x05
        /*0826*/ 	.short	(.L_51 - .L_50)
.L_50:
        /*0828*/ 	.word	0x00000100
        /*082c*/ 	.word	0x00000001
        /*0830*/ 	.word	0x00000001


	//----- nvinfo : EIATTR_CRS_STACK_SIZE
	.align		4
.L_51:
        /*0834*/ 	.byte	0x04, 0x1e
        /*0836*/ 	.short	(.L_53 - .L_52)
.L_52:
        /*0838*/ 	.word	0x00000000


	//----- nvinfo : EIATTR_CBANK_PARAM_SIZE
	.align		4
.L_53:
        /*083c*/ 	.byte	0x03, 0x19
        /*083e*/ 	.short	0x0800


	//----- nvinfo : EIATTR_PARAM_CBANK
	.align		4
        /*0840*/ 	.byte	0x04, 0x0a
        /*0842*/ 	.short	(.L_55 - .L_54)
	.align		4
.L_54:
        /*0844*/ 	.word	index@(.nv.constant0._ZN7cutlass13device_kernelINS_4gemm6kernel13GemmUniversalIN4cute5tupleIJiiiiEEENS1_10collective13CollectiveMmaINS1_35MainloopSm100TmaUmmaWarpSpecializedILi4ELi2ELi4ENS5_IJNS4_1CILi1EEESB_SB_EEEEENS5_IJNSA_ILi64EEENSA_ILi128EEESE_EEEaNS5_IJlSB_lEEEaSH_NS4_8TiledMMAINS4_8MMA_AtomIJNS4_15SM100_MMA_S8_SSIaaiLi64ELi128ELNS4_4UMMA5MajorE0ELSM_0ELNSL_8SaturateE0EEEEEENS4_6LayoutISC_NS5_IJNSA_ILi0EEESR_SR_EEEEENS5_IJNS4_10UnderscoreESU_SU_EEEEENS4_13SM90_TMA_LOADENS4_14ComposedLayoutINS4_7SwizzleILi2ELi4ELi3EEENS4_18smem_ptr_flag_bitsILi8EEENSQ_INS5_IJNSA_ILi8EEESE_EEENS5_IJSE_SB_EEEEEEEvNS4_8identityESX_S17_vS18_EENS_8epilogue10collective18CollectiveEpilogueINS1A_23Sm100TmaWarpSpecializedILi2ELi2ELi32ELb0ELb0EEEJSG_NS5_IJNSQ_ISE_SB_EES1F_EEEaSH_aSH_NS1A_6fusion15FusionCallbacksIS1E_NS1H_17LinearCombinationIaiaiLNS_15FloatRoundStyleE2EEESG_S1G_JEEENS4_5SM1004TMEM4LOAD26SM100_TMEM_LOAD_16dp32b32xESX_S17_NS4_39AutoVectorizingCopyWithAssumedAlignmentILi128EEENS4_14SM90_TMA_STOREES17_S1S_S1S_EEEvvEEEEvNT_6ParamsE)
        /*0848*/ 	.short	0x0380
        /*084a*/ 	.short	0x0800


	//----- nvinfo : EIATTR_SW_WAR
	.align		4
.L_55:
        /*084c*/ 	.byte	0x04, 0x36
        /*084e*/ 	.short	(.L_57 - .L_56)
.L_56:
        /*0850*/ 	.word	0x00000008
.L_57:


//--------------------- .nv.callgraph             --------------------------
	.section	.nv.callgraph,"",@"SHT_CUDA_CALLGRAPH"
	.align	4
	.sectionentsize	8
	.align		4
        /*0000*/ 	.word	0x00000000
	.align		4
        /*0004*/ 	.word	0xffffffff
	.align		4
        /*0008*/ 	.word	index@(_ZN7cutlass13device_kernelINS_4gemm6kernel13GemmUniversalIN4cute5tupleIJiiiiEEENS1_10collective13CollectiveMmaINS1_35MainloopSm100TmaUmmaWarpSpecializedILi4ELi2ELi4ENS5_IJNS4_1CILi1EEESB_SB_EEEEENS5_IJNSA_ILi64EEENSA_ILi128EEESE_EEEaNS5_IJlSB_lEEEaSH_NS4_8TiledMMAINS4_8MMA_AtomIJNS4_15SM100_MMA_S8_SSIaaiLi64ELi128ELNS4_4UMMA5MajorE0ELSM_0ELNSL_8SaturateE0EEEEEENS4_6LayoutISC_NS5_IJNSA_ILi0EEESR_SR_EEEEENS5_IJNS4_10UnderscoreESU_SU_EEEEENS4_13SM90_TMA_LOADENS4_14ComposedLayoutINS4_7SwizzleILi2ELi4ELi3EEENS4_18smem_ptr_flag_bitsILi8EEENSQ_INS5_IJNSA_ILi8EEESE_EEENS5_IJSE_SB_EEEEEEEvNS4_8identityESX_S17_vS18_EENS_8epilogue10collective18CollectiveEpilogueINS1A_23Sm100TmaWarpSpecializedILi2ELi2ELi32ELb0ELb0EEEJSG_NS5_IJNSQ_ISE_SB_EES1F_EEEaSH_aSH_NS1A_6fusion15FusionCallbacksIS1E_NS1H_17LinearCombinationIaiaiLNS_15FloatRoundStyleE2EEESG_S1G_JEEENS4_5SM1004TMEM4LOAD26SM100_TMEM_LOAD_16dp32b32xESX_S17_NS4_39AutoVectorizingCopyWithAssumedAlignmentILi128EEENS4_14SM90_TMA_STOREES17_S1S_S1S_EEEvvEEEEvNT_6ParamsE)
	.align		4
        /*000c*/ 	.word	index@(__assertfail)
	.align		4
        /*0010*/ 	.word	0x00000000
	.align		4
        /*0014*/ 	.word	0xfffffffe
	.align		4
        /*0018*/ 	.word	0x00000000
	.align		4
        /*001c*/ 	.word	0xfffffffd
	.align		4
        /*0020*/ 	.word	0x00000000
	.align		4
        /*0024*/ 	.word	0xfffffffc


//--------------------- .nv.constant4             --------------------------
	.section	.nv.constant4,"a",@progbits
	.align	8
	.align		8
.nv.constant4:
        /*0000*/ 	.dword	__assertfail
	.align		8
        /*0008*/ 	.dword	__unnamed_1
	.align		8
        /*0010*/ 	.dword	__unnamed_2
	.align		8
        /*0018*/ 	.dword	_ZN40_INTERNAL_2218a436_4_k_cu_72edbed6_103134cuda3std3__45__cpo5beginE
	.align		8
        /*0020*/ 	.dword	_ZN40_INTERNAL_2218a436_4_k_cu_72edbed6_103134cuda3std3__45__cpo3endE
	.align		8
        /*0028*/ 	.dword	_ZN40_INTERNAL_2218a436_4_k_cu_72edbed6_103134cuda3std3__45__cpo6cbeginE
	.align		8
        /*0030*/ 	.dword	_ZN40_INTERNAL_2218a436_4_k_cu_72edbed6_103134cuda3std3__45__cpo4cendE
	.align		8
        /*0038*/ 	.dword	_ZN40_INTERNAL_2218a436_4_k_cu_72edbed6_103134cuda3std3__442_GLOBAL__N__2218a436_4_k_cu_72edbed6_103136ignoreE
	.align		8
        /*0040*/ 	.dword	_ZN40_INTERNAL_2218a436_4_k_cu_72edbed6_103134cuda3std3__419piecewise_constructE
	.align		8
        /*0048*/ 	.dword	_ZN40_INTERNAL_2218a436_4_k_cu_72edbed6_103134cuda3std3__48in_placeE
	.align		8
        /*0050*/ 	.dword	_ZN40_INTERNAL_2218a436_4_k_cu_72edbed6_103134cuda3std6ranges3__45__cpo4swapE
	.align		8
        /*0058*/ 	.dword	_ZN40_INTERNAL_2218a436_4_k_cu_72edbed6_103134cuda3std6ranges3__45__cpo9iter_moveE
	.align		8
        /*0060*/ 	.dword	_ZN40_INTERNAL_2218a436_4_k_cu_72edbed6_103134cute7productE
	.align		8
        /*0068*/ 	.dword	_ZN40_INTERNAL_2218a436_4_k_cu_72edbed6_103134cute1_E
	.align		8
        /*0070*/ 	.dword	$str$25
	.align		8
        /*0078*/ 	.dword	$str$26
	.align		8
        /*0080*/ 	.dword	$str$27
	.align		8
        /*0088*/ 	.dword	$str$28


//--------------------- .text._ZN7cutlass13device_kernelINS_4gemm6kernel13GemmUniversalIN4cute5tupleIJiiiiEEENS1_10collective13CollectiveMmaINS1_35MainloopSm100TmaUmmaWarpSpecializedILi4ELi2ELi4ENS5_IJNS4_1CILi1EEESB_SB_EEEEENS5_IJNSA_ILi64EEENSA_ILi128EEESE_EEEaNS5_IJlSB_lEEEaSH_NS4_8TiledMMAINS4_8MMA_AtomIJNS4_15SM100_MMA_S8_SSIaaiLi64ELi128ELNS4_4UMMA5MajorE0ELSM_0ELNSL_8SaturateE0EEEEEENS4_6LayoutISC_NS5_IJNSA_ILi0EEESR_SR_EEEEENS5_IJNS4_10UnderscoreESU_SU_EEEEENS4_13SM90_TMA_LOADENS4_14ComposedLayoutINS4_7SwizzleILi2ELi4ELi3EEENS4_18smem_ptr_flag_bitsILi8EEENSQ_INS5_IJNSA_ILi8EEESE_EEENS5_IJSE_SB_EEEEEEEvNS4_8identityESX_S17_vS18_EENS_8epilogue10collective18CollectiveEpilogueINS1A_23Sm100TmaWarpSpecializedILi2ELi2ELi32ELb0ELb0EEEJSG_NS5_IJNSQ_ISE_SB_EES1F_EEEaSH_aSH_NS1A_6fusion15FusionCallbacksIS1E_NS1H_17LinearCombinationIaiaiLNS_15FloatRoundStyleE2EEESG_S1G_JEEENS4_5SM1004TMEM4LOAD26SM100_TMEM_LOAD_16dp32b32xESX_S17_NS4_39AutoVectorizingCopyWithAssumedAlignmentILi128EEENS4_14SM90_TMA_STOREES17_S1S_S1S_EEEvvEEEEvNT_6ParamsE --------------------------
	.section	.text._ZN7cutlass13device_kernelINS_4gemm6kernel13GemmUniversalIN4cute5tupleIJiiiiEEENS1_10collective13CollectiveMmaINS1_35MainloopSm100TmaUmmaWarpSpecializedILi4ELi2ELi4ENS5_IJNS4_1CILi1EEESB_SB_EEEEENS5_IJNSA_ILi64EEENSA_ILi128EEESE_EEEaNS5_IJlSB_lEEEaSH_NS4_8TiledMMAINS4_8MMA_AtomIJNS4_15SM100_MMA_S8_SSIaaiLi64ELi128ELNS4_4UMMA5MajorE0ELSM_0ELNSL_8SaturateE0EEEEEENS4_6LayoutISC_NS5_IJNSA_ILi0EEESR_SR_EEEEENS5_IJNS4_10UnderscoreESU_SU_EEEEENS4_13SM90_TMA_LOADENS4_14ComposedLayoutINS4_7SwizzleILi2ELi4ELi3EEENS4_18smem_ptr_flag_bitsILi8EEENSQ_INS5_IJNSA_ILi8EEESE_EEENS5_IJSE_SB_EEEEEEEvNS4_8identityESX_S17_vS18_EENS_8epilogue10collective18CollectiveEpilogueINS1A_23Sm100TmaWarpSpecializedILi2ELi2ELi32ELb0ELb0EEEJSG_NS5_IJNSQ_ISE_SB_EES1F_EEEaSH_aSH_NS1A_6fusion15FusionCallbacksIS1E_NS1H_17LinearCombinationIaiaiLNS_15FloatRoundStyleE2EEESG_S1G_JEEENS4_5SM1004TMEM4LOAD26SM100_TMEM_LOAD_16dp32b32xESX_S17_NS4_39AutoVectorizingCopyWithAssumedAlignmentILi128EEENS4_14SM90_TMA_STOREES17_S1S_S1S_EEEvvEEEEvNT_6ParamsE,"ax",@progbits
	.align	128
.text._ZN7cutlass13device_kernelINS_4gemm6kernel13GemmUniversalIN4cute5tupleIJiiiiEEENS1_10collective13CollectiveMmaINS1_35MainloopSm100TmaUmmaWarpSpecializedILi4ELi2ELi4ENS5_IJNS4_1CILi1EEESB_SB_EEEEENS5_IJNSA_ILi64EEENSA_ILi128EEESE_EEEaNS5_IJlSB_lEEEaSH_NS4_8TiledMMAINS4_8MMA_AtomIJNS4_15SM100_MMA_S8_SSIaaiLi64ELi128ELNS4_4UMMA5MajorE0ELSM_0ELNSL_8SaturateE0EEEEEENS4_6LayoutISC_NS5_IJNSA_ILi0EEESR_SR_EEEEENS5_IJNS4_10UnderscoreESU_SU_EEEEENS4_13SM90_TMA_LOADENS4_14ComposedLayoutINS4_7SwizzleILi2ELi4ELi3EEENS4_18smem_ptr_flag_bitsILi8EEENSQ_INS5_IJNSA_ILi8EEESE_EEENS5_IJSE_SB_EEEEEEEvNS4_8identityESX_S17_vS18_EENS_8epilogue10collective18CollectiveEpilogueINS1A_23Sm100TmaWarpSpecializedILi2ELi2ELi32ELb0ELb0EEEJSG_NS5_IJNSQ_ISE_SB_EES1F_EEEaSH_aSH_NS1A_6fusion15FusionCallbacksIS1E_NS1H_17LinearCombinationIaiaiLNS_15FloatRoundStyleE2EEESG_S1G_JEEENS4_5SM1004TMEM4LOAD26SM100_TMEM_LOAD_16dp32b32xESX_S17_NS4_39AutoVectorizingCopyWithAssumedAlignmentILi128EEENS4_14SM90_TMA_STOREES17_S1S_S1S_EEEvvEEEEvNT_6ParamsE:
        .type           _ZN7cutlass13device_kernelINS_4gemm6kernel13GemmUniversalIN4cute5tupleIJiiiiEEENS1_10collective13CollectiveMmaINS1_35MainloopSm100TmaUmmaWarpSpecializedILi4ELi2ELi4ENS5_IJNS4_1CILi1EEESB_SB_EEEEENS5_IJNSA_ILi64EEENSA_ILi128EEESE_EEEaNS5_IJlSB_lEEEaSH_NS4_8TiledMMAINS4_8MMA_AtomIJNS4_15SM100_MMA_S8_SSIaaiLi64ELi128ELNS4_4UMMA5MajorE0ELSM_0ELNSL_8SaturateE0EEEEEENS4_6LayoutISC_NS5_IJNSA_ILi0EEESR_SR_EEEEENS5_IJNS4_10UnderscoreESU_SU_EEEEENS4_13SM90_TMA_LOADENS4_14ComposedLayoutINS4_7SwizzleILi2ELi4ELi3EEENS4_18smem_ptr_flag_bitsILi8EEENSQ_INS5_IJNSA_ILi8EEESE_EEENS5_IJSE_SB_EEEEEEEvNS4_8identityESX_S17_vS18_EENS_8epilogue10collective18CollectiveEpilogueINS1A_23Sm100TmaWarpSpecializedILi2ELi2ELi32ELb0ELb0EEEJSG_NS5_IJNSQ_ISE_SB_EES1F_EEEaSH_aSH_NS1A_6fusion15FusionCallbacksIS1E_NS1H_17LinearCombinationIaiaiLNS_15FloatRoundStyleE2EEESG_S1G_JEEENS4_5SM1004TMEM4LOAD26SM100_TMEM_LOAD_16dp32b32xESX_S17_NS4_39AutoVectorizingCopyWithAssumedAlignmentILi128EEENS4_14SM90_TMA_STOREES17_S1S_S1S_EEEvvEEEEvNT_6ParamsE,@function
        .size           _ZN7cutlass13device_kernelINS_4gemm6kernel13GemmUniversalIN4cute5tupleIJiiiiEEENS1_10collective13CollectiveMmaINS1_35MainloopSm100TmaUmmaWarpSpecializedILi4ELi2ELi4ENS5_IJNS4_1CILi1EEESB_SB_EEEEENS5_IJNSA_ILi64EEENSA_ILi128EEESE_EEEaNS5_IJlSB_lEEEaSH_NS4_8TiledMMAINS4_8MMA_AtomIJNS4_15SM100_MMA_S8_SSIaaiLi64ELi128ELNS4_4UMMA5MajorE0ELSM_0ELNSL_8SaturateE0EEEEEENS4_6LayoutISC_NS5_IJNSA_ILi0EEESR_SR_EEEEENS5_IJNS4_10UnderscoreESU_SU_EEEEENS4_13SM90_TMA_LOADENS4_14ComposedLayoutINS4_7SwizzleILi2ELi4ELi3EEENS4_18smem_ptr_flag_bitsILi8EEENSQ_INS5_IJNSA_ILi8EEESE_EEENS5_IJSE_SB_EEEEEEEvNS4_8identityESX_S17_vS18_EENS_8epilogue10collective18CollectiveEpilogueINS1A_23Sm100TmaWarpSpecializedILi2ELi2ELi32ELb0ELb0EEEJSG_NS5_IJNSQ_ISE_SB_EES1F_EEEaSH_aSH_NS1A_6fusion15FusionCallbacksIS1E_NS1H_17LinearCombinationIaiaiLNS_15FloatRoundStyleE2EEESG_S1G_JEEENS4_5SM1004TMEM4LOAD26SM100_TMEM_LOAD_16dp32b32xESX_S17_NS4_39AutoVectorizingCopyWithAssumedAlignmentILi128EEENS4_14SM90_TMA_STOREES17_S1S_S1S_EEEvvEEEEvNT_6ParamsE,(.L_x_142 - _ZN7cutlass13device_kernelINS_4gemm6kernel13GemmUniversalIN4cute5tupleIJiiiiEEENS1_10collective13CollectiveMmaINS1_35MainloopSm100TmaUmmaWarpSpecializedILi4ELi2ELi4ENS5_IJNS4_1CILi1EEESB_SB_EEEEENS5_IJNSA_ILi64EEENSA_ILi128EEESE_EEEaNS5_IJlSB_lEEEaSH_NS4_8TiledMMAINS4_8MMA_AtomIJNS4_15SM100_MMA_S8_SSIaaiLi64ELi128ELNS4_4UMMA5MajorE0ELSM_0ELNSL_8SaturateE0EEEEEENS4_6LayoutISC_NS5_IJNSA_ILi0EEESR_SR_EEEEENS5_IJNS4_10UnderscoreESU_SU_EEEEENS4_13SM90_TMA_LOADENS4_14ComposedLayoutINS4_7SwizzleILi2ELi4ELi3EEENS4_18smem_ptr_flag_bitsILi8EEENSQ_INS5_IJNSA_ILi8EEESE_EEENS5_IJSE_SB_EEEEEEEvNS4_8identityESX_S17_vS18_EENS_8epilogue10collective18CollectiveEpilogueINS1A_23Sm100TmaWarpSpecializedILi2ELi2ELi32ELb0ELb0EEEJSG_NS5_IJNSQ_ISE_SB_EES1F_EEEaSH_aSH_NS1A_6fusion15FusionCallbacksIS1E_NS1H_17LinearCombinationIaiaiLNS_15FloatRoundStyleE2EEESG_S1G_JEEENS4_5SM1004TMEM4LOAD26SM100_TMEM_LOAD_16dp32b32xESX_S17_NS4_39AutoVectorizingCopyWithAssumedAlignmentILi128EEENS4_14SM90_TMA_STOREES17_S1S_S1S_EEEvvEEEEvNT_6ParamsE)
        .other          _ZN7cutlass13device_kernelINS_4gemm6kernel13GemmUniversalIN4cute5tupleIJiiiiEEENS1_10collective13CollectiveMmaINS1_35MainloopSm100TmaUmmaWarpSpecializedILi4ELi2ELi4ENS5_IJNS4_1CILi1EEESB_SB_EEEEENS5_IJNSA_ILi64EEENSA_ILi128EEESE_EEEaNS5_IJlSB_lEEEaSH_NS4_8TiledMMAINS4_8MMA_AtomIJNS4_15SM100_MMA_S8_SSIaaiLi64ELi128ELNS4_4UMMA5MajorE0ELSM_0ELNSL_8SaturateE0EEEEEENS4_6LayoutISC_NS5_IJNSA_ILi0EEESR_SR_EEEEENS5_IJNS4_10UnderscoreESU_SU_EEEEENS4_13SM90_TMA_LOADENS4_14ComposedLayoutINS4_7SwizzleILi2ELi4ELi3EEENS4_18smem_ptr_flag_bitsILi8EEENSQ_INS5_IJNSA_ILi8EEESE_EEENS5_IJSE_SB_EEEEEEEvNS4_8identityESX_S17_vS18_EENS_8epilogue10collective18CollectiveEpilogueINS1A_23Sm100TmaWarpSpecializedILi2ELi2ELi32ELb0ELb0EEEJSG_NS5_IJNSQ_ISE_SB_EES1F_EEEaSH_aSH_NS1A_6fusion15FusionCallbacksIS1E_NS1H_17LinearCombinationIaiaiLNS_15FloatRoundStyleE2EEESG_S1G_JEEENS4_5SM1004TMEM4LOAD26SM100_TMEM_LOAD_16dp32b32xESX_S17_NS4_39AutoVectorizingCopyWithAssumedAlignmentILi128EEENS4_14SM90_TMA_STOREES17_S1S_S1S_EEEvvEEEEvNT_6ParamsE,@"STO_CUDA_ENTRY STV_DEFAULT"
_ZN7cutlass13device_kernelINS_4gemm6kernel13GemmUniversalIN4cute5tupleIJiiiiEEENS1_10collective13CollectiveMmaINS1_35MainloopSm100TmaUmmaWarpSpecializedILi4ELi2ELi4ENS5_IJNS4_1CILi1EEESB_SB_EEEEENS5_IJNSA_ILi64EEENSA_ILi128EEESE_EEEaNS5_IJlSB_lEEEaSH_NS4_8TiledMMAINS4_8MMA_AtomIJNS4_15SM100_MMA_S8_SSIaaiLi64ELi128ELNS4_4UMMA5MajorE0ELSM_0ELNSL_8SaturateE0EEEEEENS4_6LayoutISC_NS5_IJNSA_ILi0EEESR_SR_EEEEENS5_IJNS4_10UnderscoreESU_SU_EEEEENS4_13SM90_TMA_LOADENS4_14ComposedLayoutINS4_7SwizzleILi2ELi4ELi3EEENS4_18smem_ptr_flag_bitsILi8EEENSQ_INS5_IJNSA_ILi8EEESE_EEENS5_IJSE_SB_EEEEEEEvNS4_8identityESX_S17_vS18_EENS_8epilogue10collective18CollectiveEpilogueINS1A_23Sm100TmaWarpSpecializedILi2ELi2ELi32ELb0ELb0EEEJSG_NS5_IJNSQ_ISE_SB_EES1F_EEEaSH_aSH_NS1A_6fusion15FusionCallbacksIS1E_NS1H_17LinearCombinationIaiaiLNS_15FloatRoundStyleE2EEESG_S1G_JEEENS4_5SM1004TMEM4LOAD26SM100_TMEM_LOAD_16dp32b32xESX_S17_NS4_39AutoVectorizingCopyWithAssumedAlignmentILi128EEENS4_14SM90_TMA_STOREES17_S1S_S1S_EEEvvEEEEvNT_6ParamsE:
[----:B------:R-:W1:Y:S01]  /*0000*/  LDC R1, c[0x0][0x37c] ;  /* 0x0000df00ff017b82 */ /* 0x000e620000000800 */
[----:B------:R-:W2:Y:S01]  /*0010*/  S2R R103, SR_TID.X ;  /* 0x0000000000677919 */ /* 0x000ea20000002100 */
[----:B------:R-:W3:Y:S01]  /*0020*/  LDCU.64 UR4, c[0x0][0x890] ;  /* 0x00011200ff0477ac */ /* 0x000ee20008000a00 */
[----:B------:R-:W-:Y:S02]  /*0030*/  PRMT R91, RZ, 0x7610, R91 ;  /* 0x00007610ff5b7816 */ /* 0x000fe4000000005b */
[----:B------:R-:W-:Y:S01]  /*0040*/  ELECT P5, URZ, PT ;  /* 0x0000000000ff782f */ /* 0x000fe200038a0000 */
[----:B------:R-:W4:Y:S01]  /*0050*/  LDCU.64 UR46, c[0x0][0x358] ;  /* 0x00006b00ff2e77ac */ /* 0x000f220008000a00 */
[----:B---3--:R-:W-:-:S04]  /*0060*/  UISETP.NE.U32.AND UP0, UPT, UR4, URZ, UPT ;  /* 0x000000ff0400728c */ /* 0x008fc8000bf05070 */
[----:B------:R-:W-:Y:S01]  /*0070*/  UISETP.NE.AND.EX UP0, UPT, UR5, URZ, UPT, UP0 ;  /* 0x000000ff0500728c */ /* 0x000fe2000bf05300 */
[----:B--2---:R-:W-:-:S05]  /*0080*/  SHF.R.U32.HI R96, RZ, 0x5, R103 ;  /* 0x00000005ff607819 */ /* 0x004fca0000011667 */
[----:B------:R-:W2:Y:S02]  /*0090*/  SHFL.IDX PT, R0, R96, RZ, 0x1f ;  /* 0x00001fff60007589 */ /* 0x000ea400000e0000 */
[----:B--2---:R-:W-:Y:S01]  /*00a0*/  R2UR UR8, R0 ;  /* 0x00000000000872ca */ /* 0x004fe200000e0000 */
[----:B-1--4-:R-:W-:-:S14]  /*00b0*/  BRA.U UP0, `(.L_x_0) ;  /* 0x00000001002c7547 */ /* 0x012fdc000b800000 */
[----:B------:R-:W1:Y:S02]  /*00c0*/  LDCU.64 UR6, c[0x0][0x888] ;  /* 0x00011100ff0677ac */ /* 0x000e640008000a00 */
[----:B-1----:R-:W-:-:S04]  /*00d0*/  UISETP.NE.U32.AND UP0, UPT, UR6, URZ, UPT ;  /* 0x000000ff0600728c */ /* 0x002fc8000bf05070 */
[----:B------:R-:W-:-:S09]  /*00e0*/  UISETP.NE.AND.EX UP0, UPT, UR7, URZ, UPT, UP0 ;  /* 0x000000ff0700728c */ /* 0x000fd2000bf05300 */
[----:B------:R-:W-:Y:S05]  /*00f0*/  BRA.U !UP0, `(.L_x_1) ;  /* 0x0000000108107547 */ /* 0x000fea000b800000 */
[----:B------:R-:W1:Y:S02]  /*0100*/  LDC.64 R50, c[0x0][0x888] ;  /* 0x00022200ff327b82 */ /* 0x000e640000000a00 */
[----:B-1----:R1:W5:Y:S01]  /*0110*/  LDG.E R50, desc[UR46][R50.64] ;  /* 0x0000002e32327981 */ /* 0x002362000c1e1900 */
[----:B------:R-:W-:Y:S01]  /*0120*/  HFMA2 R91, -RZ, RZ, 0, 5.9604644775390625e-08 ;  /* 0x00000001ff5b7431 */ /* 0x000fe200000001ff */
[----:B------:R-:W-:Y:S05]  /*0130*/  BRA `(.L_x_0) ;  /* 0x00000000000c7947 */ /* 0x000fea0003800000 */
.L_x_1:
[----:B------:R-:W1:Y:S01]  /*0140*/  LDCU UR6, c[0x0][0x880] ;  /* 0x00011000ff0677ac */ /* 0x000e620008000800 */
[----:B------:R-:W-:Y:S01]  /*0150*/  HFMA2 R91, -RZ, RZ, 0, 5.9604644775390625e-08 ;  /* 0x00000001ff5b7431 */ /* 0x000fe200000001ff */
[----:B-1----:R-:W-:-:S07]  /*0160*/  MOV R50, UR6 ;  /* 0x0000000600327c02 */ /* 0x002fce0008000f00 */
.L_x_0:
[----:B------:R-:W2:Y:S02]  /*0170*/  LDCU.64 UR6, c[0x0][0x8b0] ;  /* 0x00011600ff0677ac */ /* 0x000ea40008000a00 */
[----:B--2---:R-:W-:-:S04]  /*0180*/  UISETP.NE.U32.AND UP0, UPT, UR6, URZ, UPT ;  /* 0x000000ff0600728c */ /* 0x004fc8000bf05070 */
[----:B------:R-:W-:-:S09]  /*0190*/  UISETP.NE.AND.EX UP0, UPT, UR7, URZ, UPT, UP0 ;  /* 0x000000ff0700728c */ /* 0x000fd2000bf05300 */
[----:B------:R-:W-:Y:S05]  /*01a0*/  BRA.U UP0, `(.L_x_2) ;  /* 0x0000000100247547 */ /* 0x000fea000b800000 */
[----:B------:R-:W2:Y:S02]  /*01b0*/  LDCU.64 UR6, c[0x0][0x8a8] ;  /* 0x00011500ff0677ac */ /* 0x000ea40008000a00 */
[----:B--2---:R-:W-:-:S04]  /*01c0*/  UISETP.NE.U32.AND UP0, UPT, UR6, URZ, UPT ;  /* 0x000000ff0600728c */ /* 0x004fc8000bf05070 */
[----:B------:R-:W-:-:S09]  /*01d0*/  UISETP.NE.AND.EX UP0, UPT, UR7, URZ, UPT, UP0 ;  /* 0x000000ff0700728c */ /* 0x000fd2000bf05300 */
[----:B------:R-:W-:Y:S05]  /*01e0*/  BRA.U !UP0, `(.L_x_3) ;  /* 0x00000001080c7547 */ /* 0x000fea000b800000 */
[----:B------:R-:W2:Y:S02]  /*01f0*/  LDC.64 R2, c[0x0][0x8a8] ;  /* 0x00022a00ff027b82 */ /* 0x000ea40000000a00 */
[----:B--2---:R2:W5:Y:S01]  /*0200*/  LDG.E R47, desc[UR46][R2.64] ;  /* 0x0000002e022f7981 */ /* 0x004562000c1e1900 */
[----:B------:R-:W-:Y:S05]  /*0210*/  BRA `(.L_x_2) ;  /* 0x0000000000087947 */ /* 0x000fea0003800000 */
.L_x_3:
[----:B------:R-:W2:Y:S02]  /*0220*/  LDCU UR6, c[0x0][0x8a0] ;  /* 0x00011400ff0677ac */ /* 0x000ea40008000800 */
[----:B--2---:R-:W-:Y:S02]  /*0230*/  MOV R47, UR6 ;  /* 0x00000006002f7c02 */ /* 0x004fe40008000f00 */
.L_x_2:
[----:B------:R-:W-:Y:S01]  /*0240*/  IMAD.U32 R0, RZ, RZ, UR8 ;  /* 0x00000008ff007e24 */ /* 0x000fe2000f8e00ff */
[----:B------:R-:W-:Y:S04]  /*0250*/  BSSY.RECONVERGENT B0, `(.L_x_4) ;  /* 0x000000c000007945 */ /* 0x000fe80003800200 */
[C---:B------:R-:W-:Y:S02]  /*0260*/  ISETP.NE.OR P1, PT, R0.reuse, 0x1, !P5 ;  /* 0x000000010000780c */ /* 0x040fe40006f25670 */
[----:B------:R-:W-:-:S11]  /*0270*/  ISETP.NE.OR P0, PT, R0, 0x3, !P5 ;  /* 0x000000030000780c */ /* 0x000fd60006f05670 */
[----:B------:R-:W-:Y:S05]  /*0280*/  @P1 BRA `(.L_x_5) ;  /* 0x0000000000201947 */ /* 0x000fea0003800000 */
[----:B------:R-:W3:Y:S02]  /*0290*/  LDCU.64 UR6, c[0x0][0x348] ;  /* 0x00006900ff0677ac */ /* 0x000ee40008000a00 */
[----:B---3--:R-:W-:Y:S02]  /*02a0*/  UIADD3 UR10, UP1, UPT, UR6, 0x80, URZ ;  /* 0x00000080060a7890 */ /* 0x008fe4000ff3e0ff */
[----:B------:R-:W-:Y:S02]  /*02b0*/  UIADD3 UR6, UP0, UPT, UR6, 0x180, URZ ;  /* 0x0000018006067890 */ /* 0x000fe4000ff1e0ff */
[----:B------:R-:W-:Y:S02]  /*02c0*/  UIADD3.X UR11, UPT, UPT, URZ, UR7, URZ, UP1, !UPT ;  /* 0x00000007ff0b7290 */ /* 0x000fe40008ffe4ff */
[----:B------:R-:W-:-:S07]  /*02d0*/  UIADD3.X UR7, UPT, UPT, URZ, UR7, URZ, UP0, !UPT ;  /* 0x00000007ff077290 */ /* 0x000fce00087fe4ff */
[----:B------:R3:W-:Y:S02]  /*02e0*/  UTMACCTL.PF [UR10] ;  /* 0x000000000a0079b9 */ /* 0x0007e40008040000 */
[----:B------:R3:W-:Y:S02]  /*02f0*/  UTMACCTL.PF [UR6] ;  /* 0x00000000060079b9 */ /* 0x0007e40008040000 */
[----:B---3--:R-:W-:Y:S01]  /*0300*/  NOP ;  /* 0x0000000000007918 */ /* 0x008fe20000000000 */
.L_x_5:
[----:B------:R-:W-:Y:S05]  /*0310*/  BSYNC.RECONVERGENT B0 ;  /* 0x0000000000007941 */ /* 0x000fea0003800200 */
.L_x_4:
[----:B------:R-:W-:Y:S04]  /*0320*/  BSSY.RECONVERGENT B0, `(.L_x_6) ;  /* 0x000000a000007945 */ /* 0x000fe80003800200 */
        /* <DEDUP_REMOVED lines=9> */
.L_x_7:
[----:B------:R-:W-:Y:S05]  /*03c0*/  BSYNC.RECONVERGENT B0 ;  /* 0x0000000000007941 */ /* 0x000fea0003800200 */
.L_x_6:
[----:B------:R-:W3:Y:S01]  /*03d0*/  LDCU.64 UR6, c[0x0][0x888] ;  /* 0x00011100ff0677ac */ /* 0x000ee20008000a00 */
[----:B------:R-:W-:Y:S02]  /*03e0*/  UISETP.EQ.U32.AND UP1, UPT, UR4, URZ, UPT ;  /* 0x000000ff0400728c */ /* 0x000fe4000bf22070 */
[----:B------:R-:W-:Y:S02]  /*03f0*/  UPLOP3.LUT UP2, UPT, UPT, UPT, UPT, 0x80, 0x8 ;  /* 0x000000000008789c */ /* 0x000fe40003f4f070 */
[----:B---3--:R-:W-:-:S04]  /*0400*/  UISETP.NE.U32.AND UP0, UPT, UR6, URZ, UPT ;  /* 0x000000ff0600728c */ /* 0x008fc8000bf05070 */
[----:B------:R-:W-:-:S04]  /*0410*/  UISETP.NE.AND.EX UP0, UPT, UR7, URZ, UPT, UP0 ;  /* 0x000000ff0700728c */ /* 0x000fc8000bf05300 */
[----:B------:R-:W-:-:S04]  /*0420*/  UISETP.EQ.OR.EX UP3, UPT, UR5, URZ, !UP0, UP1 ;  /* 0x000000ff0500728c */ /* 0x000fc8000c762710 */
[----:B------:R-:W-:-:S05]  /*0430*/  UP2UR UR50, UPR, URZ, 0x8 ;  /* 0x00000008ff327883 */ /* 0x000fca0008000000 */
[----:B------:R-:W-:Y:S07]  /*0440*/  BRA.U !UP3, `(.L_x_8) ;  /* 0x000000010b207547 */ /* 0x000fee000b800000 */
[----:B-----5:R-:W-:Y:S01]  /*0450*/  R2UR UR6, R50 ;  /* 0x00000000320672ca */ /* 0x020fe200000e0000 */
[----:B------:R-:W-:Y:S02]  /*0460*/  UISETP.NE.U32.AND UP2, UPT, UR4, URZ, UPT ;  /* 0x000000ff0400728c */ /* 0x000fe4000bf45070 */
[----:B------:R-:W-:Y:S02]  /*0470*/  USEL UR4, URZ, 0xffffffff, UP0 ;  /* 0xffffffffff047887 */ /* 0x000fe40008000000 */
[----:B------:R-:W-:-:S08]  /*0480*/  UISETP.NE.AND.EX UP2, UPT, UR5, URZ, UPT, UP2 ;  /* 0x000000ff0500728c */ /* 0x000fd0000bf45320 */
[----:B------:R-:W-:-:S04]  /*0490*/  UISETP.NE.AND UP1, UPT, UR6, URZ, UPT ;  /* 0x000000ff0600728c */ /* 0x000fc8000bf25270 */
[----:B------:R-:W-:-:S04]  /*04a0*/  @!UP2 USEL UR4, URZ, 0xffffffff, UP1 ;  /* 0xffffffffff04a887 */ /* 0x000fc80008800000 */
[----:B------:R-:W-:-:S04]  /*04b0*/  ULOP3.LUT UR4, UR4, 0x1, URZ, 0xc0, !UPT ;  /* 0x0000000104047892 */ /* 0x000fc8000f8ec0ff */
[----:B------:R-:W-:-:S11]  /*04c0*/  UISETP.NE.U32.AND UP2, UPT, UR4, 0x1, UPT ;  /* 0x000000010400788c */ /* 0x000fd6000bf45070 */
.L_x_8:
[----:B--2---:R-:W2:Y:S01]  /*04d0*/  SHFL.IDX PT, R2, R96, RZ, 0x1f ;  /* 0x00001fff60027589 */ /* 0x004ea200000e0000 */
[----:B------:R-:W-:-:S04]  /*04e0*/  UISETP.NE.AND UP1, UPT, UR8, 0x2, UPT ;  /* 0x000000020800788c */ /* 0x000fc8000bf25270 */
[----:B------:R-:W-:Y:S01]  /*04f0*/  USEL UR6, URZ, 0x1, UP1 ;  /* 0x00000001ff067887 */ /* 0x000fe20008800000 */
[----:B--2---:R-:W-:-:S13]  /*0500*/  ISETP.NE.AND P0, PT, R2, RZ, PT ;  /* 0x000000ff0200720c */ /* 0x004fda0003f05270 */
[----:B------:R-:W-:Y:S05]  /*0510*/  @P0 BRA `(.L_x_9) ;  /* 0x0000000000480947 */ /* 0x000fea0003800000 */
[----:B------:R-:W2:Y:S01]  /*0520*/  S2UR UR5, SR_CgaCtaId ;  /* 0x00000000000579c3 */ /* 0x000ea20000008800 */
[----:B------:R-:W-:Y:S01]  /*0530*/  UMOV UR7, 0x400 ;  /* 0x0000040000077882 */ /* 0x000fe20000000000 */
[----:B------:R-:W-:Y:S01]  /*0540*/  UMOV UR4, 0x1 ;  /* 0x0000000100047882 */ /* 0x000fe20000000000 */
[----:B------:R-:W-:Y:S01]  /*0550*/  ELECT P0, URZ, PT ;  /* 0x0000000000ff782f */ /* 0x000fe20003800000 */
[----:B------:R-:W-:-:S04]  /*0560*/  UIADD3 UR10, UPT, UPT, -UR4, 0x100000, URZ ;  /* 0x00100000040a7890 */ /* 0x000fc8000fffe1ff */
[----:B------:R-:W-:Y:S02]  /*0570*/  USHF.L.U32 UR11, UR10, 0xb, URZ ;  /* 0x0000000b0a0b7899 */ /* 0x000fe400080006ff */
[----:B------:R-:W-:Y:S02]  /*0580*/  USHF.L.U32 UR10, UR10, 0x1, URZ ;  /* 0x000000010a0a7899 */ /* 0x000fe400080006ff */
[----:B--2---:R-:W-:Y:S01]  /*0590*/  ULEA UR5, UR5, UR7, 0x18 ;  /* 0x0000000705057291 */ /* 0x004fe2000f8ec0ff */
[----:B------:R-:W2:Y:S11]  /*05a0*/  FENCE.VIEW.ASYNC.S ;  /* 0x00000000000073c6 */ /* 0x000eb60000000000 */
[----:B--2---:R2:W3:Y:S01]  /*05b0*/  SYNCS.EXCH.64 URZ, [UR5], UR10 ;  /* 0x0000000a05ff75b2 */ /* 0x0044e20008000100 */
[----:B------:R2:W4:Y:S01]  /*05c0*/  SYNCS.EXCH.64 URZ, [UR5+0x20], UR10 ;  /* 0x0000200a05ff75b2 */ /* 0x0005220008000100 */
[----:B------:R2:W1:Y:S01]  /*05d0*/  SYNCS.EXCH.64 URZ, [UR5+0x8], UR10 ;  /* 0x0000080a05ff75b2 */ /* 0x0004620008000100 */
[----:B------:R2:W1:Y:S01]  /*05e0*/  SYNCS.EXCH.64 URZ, [UR5+0x28], UR10 ;  /* 0x0000280a05ff75b2 */ /* 0x0004620008000100 */
[----:B------:R2:W1:Y:S01]  /*05f0*/  SYNCS.EXCH.64 URZ, [UR5+0x10], UR10 ;  /* 0x0000100a05ff75b2 */ /* 0x0004620008000100 */
[----:B------:R2:W1:Y:S01]  /*0600*/  SYNCS.EXCH.64 URZ, [UR5+0x30], UR10 ;  /* 0x0000300a05ff75b2 */ /* 0x0004620008000100 */
[----:B------:R2:W1:Y:S01]  /*0610*/  SYNCS.EXCH.64 URZ, [UR5+0x18], UR10 ;  /* 0x0000180a05ff75b2 */ /* 0x0004620008000100 */
[----:B------:R2:W1:Y:S01]  /*0620*/  SYNCS.EXCH.64 URZ, [UR5+0x38], UR10 ;  /* 0x0000380a05ff75b2 */ /* 0x0004620008000100 */
[----:B------:R-:W-:Y:S01]  /*0630*/  NOP ;  /* 0x0000000000007918 */ /* 0x000fe20000000000 */
.L_x_9:
[----:B------:R-:W2:Y:S01]  /*0640*/  SHFL.IDX PT, R2, R96, RZ, 0x1f ;  /* 0x00001fff60027589 */ /* 0x000ea200000e0000 */
[----:B------:R-:W-:Y:S01]  /*0650*/  NOP ;  /* 0x0000000000007918 */ /* 0x000fe20000000000 */
[----:B--2---:R-:W-:-:S13]  /*0660*/  ISETP.NE.AND P0, PT, R2, 0x1, PT ;  /* 0x000000010200780c */ /* 0x004fda0003f05270 */
[----:B------:R-:W-:Y:S05]  /*0670*/  @P0 BRA `(.L_x_10) ;  /* 0x0000000000480947 */ /* 0x000fea0003800000 */
[----:B------:R-:W2:Y:S01]  /*0680*/  S2UR UR7, SR_CgaCtaId ;  /* 0x00000000000779c3 */ /* 0x000ea20000008800 */
[----:B------:R-:W-:Y:S01]  /*0690*/  UMOV UR9, 0x400 ;  /* 0x0000040000097882 */ /* 0x000fe20000000000 */
[----:B------:R-:W-:Y:S01]  /*06a0*/  UMOV UR5, 0x20 ;  /* 0x0000002000057882 */ /* 0x000fe20000000000 */
[----:B------:R-:W-:Y:S01]  /*06b0*/  UMOV UR4, 0x80 ;  /* 0x0000008000047882 */ /* 0x000fe20000000000 */
[----:B------:R-:W-:-:S04]  /*06c0*/  UIADD3 UR10, UPT, UPT, -UR5, 0x100000, URZ ;  /* 0x00100000050a7890 */ /* 0x000fc8000fffe1ff */
[----:B------:R-:W-:Y:S02]  /*06d0*/  USHF.L.U32 UR11, UR10, 0xb, URZ ;  /* 0x0000000b0a0b7899 */ /* 0x000fe400080006ff */
[----:B------:R-:W-:Y:S02]  /*06e0*/  USHF.L.U32 UR10, UR10, 0x1, URZ ;  /* 0x000000010a0a7899 */ /* 0x000fe400080006ff */
[----:B------:R-:W-:-:S04]  /*06f0*/  UIADD3 UR4, UPT, UPT, -UR4, 0x100000, URZ ;  /* 0x0010000004047890 */ /* 0x000fc8000fffe1ff */
[----:B------:R-:W-:Y:S02]  /*0700*/  USHF.L.U32 UR5, UR4, 0xb, URZ ;  /* 0x0000000b04057899 */ /* 0x000fe400080006ff */
[----:B------:R-:W-:Y:S01]  /*0710*/  USHF.L.U32 UR4, UR4, 0x1, URZ ;  /* 0x0000000104047899 */ /* 0x000fe200080006ff */
[----:B------:R-:W-:Y:S01]  /*0720*/  ELECT P0, URZ, PT ;  /* 0x0000000000ff782f */ /* 0x000fe20003800000 */
[----:B--2---:R-:W-:Y:S01]  /*0730*/  ULEA UR7, UR7, UR9, 0x18 ;  /* 0x0000000907077291 */ /* 0x004fe2000f8ec0ff */
[----:B------:R-:W2:Y:S11]  /*0740*/  FENCE.VIEW.ASYNC.S ;  /* 0x00000000000073c6 */ /* 0x000eb60000000000 */
[----:B--2---:R2:W1:Y:S01]  /*0750*/  SYNCS.EXCH.64 URZ, [UR7+0x40], UR10 ;  /* 0x0000400a07ff75b2 */ /* 0x0044620008000100 */
[----:B------:R2:W1:Y:S01]  /*0760*/  SYNCS.EXCH.64 URZ, [UR7+0x50], UR4 ;  /* 0x0000500407ff75b2 */ /* 0x0004620008000100 */
[----:B------:R2:W1:Y:S01]  /*0770*/  SYNCS.EXCH.64 URZ, [UR7+0x48], UR10 ;  /* 0x0000480a07ff75b2 */ /* 0x0004620008000100 */
[----:B------:R2:W1:Y:S01]  /*0780*/  SYNCS.EXCH.64 URZ, [UR7+0x58], UR4 ;  /* 0x0000580407ff75b2 */ /* 0x0004620008000100 */
[----:B------:R-:W-:Y:S01]  /*0790*/  NOP ;  /* 0x0000000000007918 */ /* 0x000fe20000000000 */
.L_x_10:
[----:B------:R-:W3:Y:S01]  /*07a0*/  SHFL.IDX PT, R2, R96, RZ, 0x1f ;  /* 0x00001fff60027589 */ /* 0x000ee200000e0000 */
[----:B------:R-:W-:Y:S01]  /*07b0*/  NOP ;  /* 0x0000000000007918 */ /* 0x000fe20000000000 */
[----:B---3--:R-:W-:-:S13]  /*07c0*/  ISETP.NE.AND P0, PT, R2, 0x3, PT ;  /* 0x000000030200780c */ /* 0x008fda0003f05270 */
[----:B------:R-:W-:Y:S05]  /*07d0*/  @P0 BRA `(.L_x_11) ;  /* 0x0000000000300947 */ /* 0x000fea0003800000 */
[----:B--2---:R-:W2:Y:S01]  /*07e0*/  S2UR UR5, SR_CgaCtaId ;  /* 0x00000000000579c3 */ /* 0x004ea20000008800 */
        /* <DEDUP_REMOVED lines=8> */
[----:B--2---:R3:W2:Y:S01]  /*0870*/  SYNCS.EXCH.64 URZ, [UR5+0x60], UR10 ;  /* 0x0000600a05ff75b2 */ /* 0x0046a20008000100 */
[----:B------:R3:W1:Y:S02]  /*0880*/  SYNCS.EXCH.64 URZ, [UR5+0x68], UR10 ;  /* 0x0000680a05ff75b2 */ /* 0x0006640008000100 */
[----:B---3--:R-:W-:Y:S01]  /*0890*/  NOP ;  /* 0x0000000000007918 */ /* 0x008fe20000000000 */
.L_x_11:
[----:B------:R-:W3:Y:S01]  /*08a0*/  SHFL.IDX PT, R2, R96, RZ, 0x1f ;  /* 0x00001fff60027589 */ /* 0x000ee200000e0000 */
[----:B------:R-:W-:Y:S01]  /*08b0*/  NOP ;  /* 0x0000000000007918 */ /* 0x000fe20000000000 */
[----:B---3--:R-:W-:-:S13]  /*08c0*/  ISETP.NE.AND P0, PT, R2, 0x4, PT ;  /* 0x000000040200780c */ /* 0x008fda0003f05270 */
[----:B------:R-:W-:Y:S05]  /*08d0*/  @P0 BRA `(.L_x_12) ;  /* 0x00000000004c0947 */ /* 0x000fea0003800000 */
[----:B--2---:R-:W2:Y:S01]  /*08e0*/  S2UR UR5, SR_CgaCtaId ;  /* 0x00000000000579c3 */ /* 0x004ea20000008800 */
[----:B------:R-:W-:Y:S01]  /*08f0*/  UMOV UR9, 0x100 ;  /* 0x0000010000097882 */ /* 0x000fe20000000000 */
[----:B------:R-:W-:Y:S01]  /*0900*/  UMOV UR7, 0x400 ;  /* 0x0000040000077882 */ /* 0x000fe20000000000 */
[----:B------:R-:W-:Y:S01]  /*0910*/  USEL UR9, UR9, 0xe0, UP2 ;  /* 0x000000e009097887 */ /* 0x000fe20009000000 */
[----:B------:R-:W-:Y:S01]  /*0920*/  UMOV UR4, 0x1 ;  /* 0x0000000100047882 */ /* 0x000fe20000000000 */
[----:B------:R-:W-:Y:S01]  /*0930*/  ELECT P0, URZ, PT ;  /* 0x0000000000ff782f */ /* 0x000fe20003800000 */
[----:B------:R-:W-:-:S04]  /*0940*/  UIADD3 UR10, UPT, UPT, -UR4, 0x100000, URZ ;  /* 0x00100000040a7890 */ /* 0x000fc8000fffe1ff */
[----:B------:R-:W-:Y:S02]  /*0950*/  USHF.L.U32 UR11, UR10, 0xb, URZ ;  /* 0x0000000b0a0b7899 */ /* 0x000fe400080006ff */
[----:B------:R-:W-:Y:S02]  /*0960*/  USHF.L.U32 UR10, UR10, 0x1, URZ ;  /* 0x000000010a0a7899 */ /* 0x000fe400080006ff */
[----:B------:R-:W-:-:S04]  /*0970*/  UIADD3 UR12, UPT, UPT, -UR9, 0x100000, URZ ;  /* 0x00100000090c7890 */ /* 0x000fc8000fffe1ff */
[----:B------:R-:W-:Y:S02]  /*0980*/  USHF.L.U32 UR13, UR12, 0xb, URZ ;  /* 0x0000000b0c0d7899 */ /* 0x000fe400080006ff */
[----:B------:R-:W-:Y:S02]  /*0990*/  USHF.L.U32 UR12, UR12, 0x1, URZ ;  /* 0x000000010c0c7899 */ /* 0x000fe400080006ff */
[----:B--2---:R-:W-:Y:S01]  /*09a0*/  ULEA UR5, UR5, UR7, 0x18 ;  /* 0x0000000705057291 */ /* 0x004fe2000f8ec0ff */
[----:B------:R-:W2:Y:S11]  /*09b0*/  FENCE.VIEW.ASYNC.S ;  /* 0x00000000000073c6 */ /* 0x000eb60000000000 */
[----:B--2---:R3:W2:Y:S01]  /*09c0*/  SYNCS.EXCH.64 URZ, [UR5+0x70], UR10 ;  /* 0x0000700a05ff75b2 */ /* 0x0046a20008000100 */
[----:B------:R3:W1:Y:S01]  /*09d0*/  SYNCS.EXCH.64 URZ, [UR5+0x80], UR12 ;  /* 0x0000800c05ff75b2 */ /* 0x0006620008000100 */
[----:B------:R3:W1:Y:S01]  /*09e0*/  SYNCS.EXCH.64 URZ, [UR5+0x78], UR10 ;  /* 0x0000780a05ff75b2 */ /* 0x0006620008000100 */
[----:B------:R3:W1:Y:S02]  /*09f0*/  SYNCS.EXCH.64 URZ, [UR5+0x88], UR12 ;  /* 0x0000880c05ff75b2 */ /* 0x0006640008000100 */
[----:B---3--:R-:W-:Y:S01]  /*0a00*/  NOP ;  /* 0x0000000000007918 */ /* 0x008fe20000000000 */
.L_x_12:
[----:B------:R-:W3:Y:S01]  /*0a10*/  SHFL.IDX PT, R2, R96, RZ, 0x1f ;  /* 0x00001fff60027589 */ /* 0x000ee200000e0000 */
[----:B------:R-:W-:Y:S01]  /*0a20*/  NOP ;  /* 0x0000000000007918 */ /* 0x000fe20000000000 */
[----:B---3--:R-:W-:-:S13]  /*0a30*/  ISETP.NE.AND P0, PT, R2, 0x5, PT ;  /* 0x000000050200780c */ /* 0x008fda0003f05270 */
[----:B------:R-:W-:Y:S05]  /*0a40*/  @P0 BRA `(.L_x_13) ;  /* 0x0000000000580947 */ /* 0x000fea0003800000 */
[----:B--2---:R-:W2:Y:S01]  /*0a50*/  S2UR UR7, SR_CgaCtaId ;  /* 0x00000000000779c3 */ /* 0x004ea20000008800 */
        /* <DEDUP_REMOVED lines=12> */
[----:B--2---:R3:W2:Y:S01]  /*0b20*/  SYNCS.EXCH.64 URZ, [UR7+0x90], UR10 ;  /* 0x0000900a07ff75b2 */ /* 0x0046a20008000100 */
[----:B------:R3:W1:Y:S01]  /*0b30*/  SYNCS.EXCH.64 URZ, [UR7+0xb0], UR4 ;  /* 0x0000b00407ff75b2 */ /* 0x0006620008000100 */
[----:B------:R3:W1:Y:S01]  /*0b40*/  SYNCS.EXCH.64 URZ, [UR7+0x98], UR10 ;  /* 0x0000980a07ff75b2 */ /* 0x0006620008000100 */
[----:B------:R3:W1:Y:S01]  /*0b50*/  SYNCS.EXCH.64 URZ, [UR7+0xb8], UR4 ;  /* 0x0000b80407ff75b2 */ /* 0x0006620008000100 */
[----:B------:R3:W1:Y:S01]  /*0b60*/  SYNCS.EXCH.64 URZ, [UR7+0xa0], UR10 ;  /* 0x0000a00a07ff75b2 */ /* 0x0006620008000100 */
[----:B------:R3:W1:Y:S01]  /*0b70*/  SYNCS.EXCH.64 URZ, [UR7+0xc0], UR4 ;  /* 0x0000c00407ff75b2 */ /* 0x0006620008000100 */
[----:B------:R3:W1:Y:S01]  /*0b80*/  SYNCS.EXCH.64 URZ, [UR7+0xa8], UR10 ;  /* 0x0000a80a07ff75b2 */ /* 0x0006620008000100 */
[----:B------:R3:W1:Y:S02]  /*0b90*/  SYNCS.EXCH.64 URZ, [UR7+0xc8], UR4 ;  /* 0x0000c80407ff75b2 */ /* 0x0006640008000100 */
[----:B---3--:R-:W-:Y:S01]  /*0ba0*/  NOP ;  /* 0x0000000000007918 */ /* 0x008fe20000000000 */
.L_x_13:
        /* <DEDUP_REMOVED lines=18> */
.L_x_14:
[----:B--2---:R-:W2:Y:S01]  /*0cd0*/  S2UR UR5, SR_CTAID.X ;  /* 0x00000000000579c3 */ /* 0x004ea20000002500 */
[----:B------:R-:W-:-:S05]  /*0ce0*/  CS2R.32 R90, SR_CgaSize ;  /* 0x00000000005a7805 */ /* 0x000fca0000008a00 */
[----:B------:R-:W-:-:S05]  /*0cf0*/  IMAD R90, R90, -0xa0, RZ ;  /* 0xffffff605a5a7824 */ /* 0x000fca00078e02ff */
[----:B------:R-:W-:-:S14]  /*0d00*/  R2UR UR9, R90 ;  /* 0x000000005a0972ca */ /* 0x000fdc00000e0000 */
[----:B------:R-:W3:Y:S01]  /*0d10*/  LDCU UR9, c[0x0][UR9+0x2b0] ;  /* 0x00005600090977ac */ /* 0x000ee20008000800 */
[----:B------:R-:W-:Y:S01]  /*0d20*/  NOP ;  /* 0x0000000000007918 */ /* 0x000fe20000000000 */
[----:B------:R-:W-:-:S05]  /*0d30*/  CS2R.32 R90, SR_CgaSize ;  /* 0x00000000005a7805 */ /* 0x000fca0000008a00 */
[----:B------:R-:W-:-:S05]  /*0d40*/  IMAD R90, R90, -0xa0, RZ ;  /* 0xffffff605a5a7824 */ /* 0x000fca00078e02ff */
[----:B------:R-:W-:-:S14]  /*0d50*/  R2UR UR7, R90 ;  /* 0x000000005a0772ca */ /* 0x000fdc00000e0000 */
[----:B------:R-:W4:Y:S01]  /*0d60*/  LDCU UR7, c[0x0][UR7+0x2b4] ;  /* 0x00005680070777ac */ /* 0x000f220008000800 */
[----:B------:R-:W1:Y:S08]  /*0d70*/  S2UR UR4, SR_CTAID.Y ;  /* 0x00000000000479c3 */ /* 0x000e700000002600 */
[----:B------:R-:W4:Y:S01]  /*0d80*/  LDC R9, c[0x0][0xb24] ;  /* 0x0002c900ff097b82 */ /* 0x000f220000000800 */
[----:B--2---:R-:W-:-:S02]  /*0d90*/  I2FP.F32.U32 R5, UR5 ;  /* 0x0000000500057c45 */ /* 0x004fc40008201000 */
[----:B------:R-:W-:-:S05]  /*0da0*/  CS2R.32 R3, SR_CgaSize ;  /* 0x0000000000037805 */ /* 0x000fca0000008a00 */
[----:B------:R-:W-:-:S06]  /*0db0*/  IMAD R3, R3, -0xa0, RZ ;  /* 0xffffff6003037824 */ /* 0x000fcc00078e02ff */
[----:B------:R-:W2:Y:S01]  /*0dc0*/  LDC R3, c[0x0][R3+0x2a0] ;  /* 0x0000a80003037b82 */ /* 0x000ea20000000800 */
[----:B------:R-:W-:Y:S01]  /*0dd0*/  MOV R21, UR5 ;  /* 0x0000000500157c02 */ /* 0x000fe20008000f00 */
[----:B---3--:R-:W-:Y:S01]  /*0de0*/  FMUL R5, R5, UR9 ;  /* 0x0000000905057c20 */ /* 0x008fe20008400000 */
[----:B-1----:R-:W-:Y:S02]  /*0df0*/  I2FP.F32.U32 R4, UR4 ;  /* 0x0000000400047c45 */ /* 0x002fe40008201000 */
[----:B------:R-:W-:-:S05]  /*0e00*/  CS2R.32 R2, SR_CgaSize ;  /* 0x0000000000027805 */ /* 0x000fca0000008a00 */
[----:B------:R-:W-:-:S06]  /*0e10*/  IMAD R2, R2, -0xa0, RZ ;  /* 0xffffff6002027824 */ /* 0x000fcc00078e02ff */
[----:B------:R-:W1:Y:S01]  /*0e20*/  LDC R2, c[0x0][R2+0x2a4] ;  /* 0x0000a90002027b82 */ /* 0x000e620000000800 */
[----:B------:R-:W3:Y:S01]  /*0e30*/  F2I.U32.TRUNC.NTZ R90, R5 ;  /* 0x00000005005a7305 */ /* 0x000ee2000020f000 */
[----:B------:R-:W-:Y:S01]  /*0e40*/  MOV R20, UR4 ;  /* 0x0000000400147c02 */ /* 0x000fe20008000f00 */
[----:B----4-:R-:W-:-:S05]  /*0e50*/  FMUL R4, R4, UR7 ;  /* 0x0000000704047c20 */ /* 0x010fca0008400000 */
[----:B------:R-:W-:Y:S01]  /*0e60*/  BAR.SYNC.DEFER_BLOCKING 0x0 ;  /* 0x0000000000007b1d */ /* 0x000fe20000010000 */
[----:B------:R-:W-:-:S05]  /*0e70*/  ISETP.GE.AND P0, PT, R9, 0x1, PT ;  /* 0x000000010900780c */ /* 0x000fca0003f06270 */
[----:B------:R-:W4:Y:S02]  /*0e80*/  F2I.U32.TRUNC.NTZ R83, R4 ;  /* 0x0000000400537305 */ /* 0x000f24000020f000 */
[----:B------:R-:W1:Y:S01]  /*0e90*/  S2UR UR36, SR_CTAID.Z ;  /* 0x00000000002479c3 */ /* 0x000e620000002700 */
[----:B---3--:R-:W-:-:S05]  /*0ea0*/  IADD3 R90, PT, PT, -R90, RZ, RZ ;  /* 0x000000ff5a5a7210 */ /* 0x008fca0007ffe1ff */
[----:B--2---:R-:W-:Y:S01]  /*0eb0*/  IMAD R90, R3, R90, UR5 ;  /* 0x00000005035a7e24 */ /* 0x004fe2000f8e025a */
[----:B----4-:R-:W-:-:S05]  /*0ec0*/  IADD3 R83, PT, PT, -R83, RZ, RZ ;  /* 0x000000ff53537210 */ /* 0x010fca0007ffe1ff */
[----:B-1----:R-:W-:Y:S01]  /*0ed0*/  IMAD R83, R2, R83, UR4 ;  /* 0x0000000402537e24 */ /* 0x002fe2000f8e0253 */
[----:B------:R-:W-:Y:S06]  /*0ee0*/  @!P0 BRA `(.L_x_15) ;  /* 0x0000000000b88947 */ /* 0x000fec0003800000 */
[----:B------:R-:W1:Y:S01]  /*0ef0*/  LDC.64 R4, c[0x0][0xb18] ;  /* 0x0002c600ff047b82 */ /* 0x000e620000000a00 */
[----:B------:R-:W-:-:S07]  /*0f00*/  ISETP.NE.AND P0, PT, R9, 0x1, PT ;  /* 0x000000010900780c */ /* 0x000fce0003f05270 */
[----:B------:R-:W2:Y:S08]  /*0f10*/  LDC R10, c[0x0][0xb0c] ;  /* 0x0002c300ff0a7b82 */ /* 0x000eb00000000800 */
[----:B------:R-:W3:Y:S08]  /*0f20*/  LDC R11, c[0x0][0x370] ;  /* 0x0000dc00ff0b7b82 */ /* 0x000ef00000000800 */
[----:B------:R-:W4:Y:S01]  /*0f30*/  LDC R12, c[0x0][0x374] ;  /* 0x0000dd00ff0c7b82 */ /* 0x000f220000000800 */
[----:B-1----:R-:W-:-:S07]  /*0f40*/  ISETP.NE.AND P1, PT, R4, 0x1, PT ;  /* 0x000000010400780c */ /* 0x002fce0003f25270 */
[----:B------:R-:W3:Y:S01]  /*0f50*/  LDC.64 R6, c[0x0][0xb10] ;  /* 0x0002c400ff067b82 */ /* 0x000ee20000000a00 */
[----:B--2---:R-:W-:-:S07]  /*0f60*/  ISETP.NE.AND P2, PT, R10, 0x1, PT ;  /* 0x000000010a00780c */ /* 0x004fce0003f45270 */
[----:B------:R-:W1:Y:S08]  /*0f70*/  LDC R8, c[0x0][0xb20] ;  /* 0x0002c800ff087b82 */ /* 0x000e700000000800 */
[----:B------:R-:W2:Y:S01]  /*0f80*/  LDC.64 R2, c[0x0][0xb28] ;  /* 0x0002ca00ff027b82 */ /* 0x000ea20000000a00 */
[----:B----4-:R-:W-:-:S04]  /*0f90*/  IMAD.HI.U32 R13, R12, R5, RZ ;  /* 0x000000050c0d7227 */ /* 0x010fc800078e00ff */
[----:B------:R-:W-:-:S04]  /*0fa0*/  IMAD.HI.U32 R5, R20, R5, RZ ;  /* 0x0000000514057227 */ /* 0x000fc800078e00ff */
[----:B---3--:R-:W-:-:S04]  /*0fb0*/  IMAD.HI.U32 R14, R11, R6, RZ ;  /* 0x000000060b0e7227 */ /* 0x008fc800078e00ff */
[C---:B------:R-:W-:Y:S01]  /*0fc0*/  IMAD.HI.U32 R16, R21.reuse, R6, RZ ;  /* 0x0000000615107227 */ /* 0x040fe200078e00ff */
[-C--:B------:R-:W-:Y:S02]  /*0fd0*/  @P2 SHF.R.U32.HI R11, RZ, R7.reuse, R14 ;  /* 0x00000007ff0b2219 */ /* 0x080fe4000001160e */
[-C--:B-1----:R-:W-:Y:S02]  /*0fe0*/  @P1 SHF.R.U32.HI R12, RZ, R8.reuse, R13 ;  /* 0x00000008ff0c1219 */ /* 0x082fe4000001160d */
[----:B------:R-:W-:Y:S02]  /*0ff0*/  SHF.R.U32.HI R5, RZ, R8, R5 ;  /* 0x00000008ff057219 */ /* 0x000fe40000011605 */
[----:B------:R-:W-:Y:S02]  /*1000*/  SHF.R.U32.HI R16, RZ, R7, R16 ;  /* 0x00000007ff107219 */ /* 0x000fe40000011610 */
[----:B------:R-:W-:Y:S01]  /*1010*/  SEL R5, R20, R5, !P1 ;  /* 0x0000000514057207 */ /* 0x000fe20004800000 */
[----:B--2---:R-:W-:Y:S01]  /*1020*/  IMAD.HI.U32 R14, R12, R2, RZ ;  /* 0x000000020c0e7227 */ /* 0x004fe200078e00ff */
[----:B------:R-:W-:-:S02]  /*1030*/  SEL R7, R21, R16, !P2 ;  /* 0x0000001015077207 */ /* 0x000fc40005000000 */
[----:B------:R-:W-:Y:S01]  /*1040*/  IADD3 R13, PT, PT, -R5, RZ, RZ ;  /* 0x000000ff050d7210 */ /* 0x000fe20007ffe1ff */
[----:B------:R-:W-:Y:S01]  /*1050*/  IMAD.HI.U32 R6, R11, R2, RZ ;  /* 0x000000020b067227 */ /* 0x000fe200078e00ff */
[----:B------:R-:W-:-:S03]  /*1060*/  @P0 SHF.R.U32.HI R12, RZ, R3, R14 ;  /* 0x00000003ff0c0219 */ /* 0x000fc6000001160e */
[----:B------:R-:W-:Y:S01]  /*1070*/  IMAD R13, R4, R13, R20 ;  /* 0x0000000d040d7224 */ /* 0x000fe200078e0214 */
[----:B------:R-:W-:Y:S01]  /*1080*/  @P0 SHF.R.U32.HI R11, RZ, R3, R6 ;  /* 0x00000003ff0b0219 */ /* 0x000fe20000011606 */
[----:B------:R-:W-:-:S04]  /*1090*/  IMAD R12, R12, R9, RZ ;  /* 0x000000090c0c7224 */ /* 0x000fc800078e02ff */
[----:B------:R-:W-:Y:S01]  /*10a0*/  IMAD R6, R11, R9, RZ ;  /* 0x000000090b067224 */ /* 0x000fe200078e02ff */
[----:B------:R-:W-:-:S04]  /*10b0*/  ISETP.GE.AND P1, PT, R5, R12, PT ;  /* 0x0000000c0500720c */ /* 0x000fc80003f26270 */
[----:B------:R-:W-:Y:S01]  /*10c0*/  ISETP.GE.OR P1, PT, R7, R6, P1 ;  /* 0x000000060700720c */ /* 0x000fe20000f26670 */
[----:B------:R-:W-:-:S05]  /*10d0*/  IMAD.HI.U32 R6, R5, R2, RZ ;  /* 0x0000000205067227 */ /* 0x000fca00078e00ff */
[----:B------:R-:W-:-:S04]  /*10e0*/  SHF.R.U32.HI R6, RZ, R3, R6 ;  /* 0x00000003ff067219 */ /* 0x000fc80000011606 */
[----:B------:R-:W-:-:S03]  /*10f0*/  SEL R6, R5, R6, !P0 ;  /* 0x0000000605067207 */ /* 0x000fc60004000000 */
[----:B------:R-:W-:Y:S01]  /*1100*/  @!P1 IMAD.HI.U32 R8, R7, R2, RZ ;  /* 0x0000000207089227 */ /* 0x000fe200078e00ff */
[----:B------:R-:W-:-:S04]  /*1110*/  IADD3 R2, PT, PT, -R6, RZ, RZ ;  /* 0x000000ff06027210 */ /* 0x000fc80007ffe1ff */
[----:B------:R-:W-:Y:S01]  /*1120*/  @!P1 SHF.R.U32.HI R8, RZ, R3, R8 ;  /* 0x00000003ff089219 */ /* 0x000fe20000011608 */
[----:B------:R-:W-:-:S03]  /*1130*/  IMAD R2, R9, R2, R5 ;  /* 0x0000000209027224 */ /* 0x000fc600078e0205 */
[----:B------:R-:W-:-:S05]  /*1140*/  @!P1 SEL R3, R7, R8, !P0 ;  /* 0x0000000807039207 */ /* 0x000fca0004000000 */
[--C-:B------:R-:W-:Y:S02]  /*1150*/  @!P1 IMAD.IADD R6, R6, 0x1, -R3.reuse ;  /* 0x0000000106069824 */ /* 0x100fe400078e0a03 */
[----:B------:R-:W-:Y:S01]  /*1160*/  @!P1 IMAD R3, R2, R11, R3 ;  /* 0x0000000b02039224 */ /* 0x000fe200078e0203 */
[----:B------:R-:W-:Y:S01]  /*1170*/  IADD3 R2, PT, PT, -R7, RZ, RZ ;  /* 0x000000ff07027210 */ /* 0x000fe20007ffe1ff */
[----:B------:R-:W-:Y:S02]  /*1180*/  @!P1 IMAD R5, R6, R9, R7 ;  /* 0x0000000906059224 */ /* 0x000fe400078e0207 */
[----:B------:R-:W-:Y:S02]  /*1190*/  @!P1 IMAD.MOV.U32 R7, RZ, RZ, R3 ;  /* 0x000000ffff079224 */ /* 0x000fe400078e0003 */
[----:B------:R-:W-:Y:S02]  /*11a0*/  IMAD R2, R10, R2, R21 ;  /* 0x000000020a027224 */ /* 0x000fe400078e0215 */
[----:B------:R-:W-:-:S02]  /*11b0*/  IMAD R20, R5, R4, R13 ;  /* 0x0000000405147224 */ /* 0x000fc400078e020d */
[----:B------:R-:W-:Y:S02]  /*11c0*/  IMAD R21, R7, R10, R2 ;  /* 0x0000000a07157224 */ /* 0x000fe400078e0202 */
.L_x_15:
[----:B------:R-:W1:Y:S01]  /*11d0*/  LDCU UR4, c[0x0][0xb30] ;  /* 0x00016600ff0477ac */ /* 0x000e620008000800 */
[----:B------:R-:W2:Y:S08]  /*11e0*/  S2UR UR37, SR_CgaCtaId ;  /* 0x00000000002579c3 */ /* 0x000eb00000008800 */
[----:B------:R-:W3:Y:S01]  /*11f0*/  LDC R40, c[0x0][0xb24] ;  /* 0x0002c900ff287b82 */ /* 0x000ee20000000800 */
[----:B-1----:R-:W-:-:S09]  /*1200*/  UISETP.NE.AND UP1, UPT, UR4, 0x1, UPT ;  /* 0x000000010400788c */ /* 0x002fd2000bf25270 */
[----:B--2---:R-:W-:Y:S05]  /*1210*/  BRA.U UP1, `(.L_x_16) ;  /* 0x0000000101407547 */ /* 0x004fea000b800000 */
[----:B------:R-:W1:Y:S08]  /*1220*/  LDC.64 R4, c[0x0][0xb10] ;  /* 0x0002c400ff047b82 */ /* 0x000e700000000a00 */
[----:B------:R-:W2:Y:S08]  /*1230*/  LDC.64 R2, c[0x0][0xb18] ;  /* 0x0002c600ff027b82 */ /* 0x000eb00000000a00 */
[----:B------:R-:W4:Y:S08]  /*1240*/  LDC R6, c[0x0][0xb20] ;  /* 0x0002c800ff067b82 */ /* 0x000f300000000800 */
[----:B------:R-:W3:Y:S01]  /*1250*/  LDC R8, c[0x0][0xb0c] ;  /* 0x0002c300ff087b82 */ /* 0x000ee20000000800 */
[----:B-1----:R-:W-:-:S05]  /*1260*/  IMAD.HI.U32 R4, R21, R4, RZ ;  /* 0x0000000415047227 */ /* 0x002fca00078e00ff */
[----:B------:R-:W-:Y:S01]  /*1270*/  SHF.R.U32.HI R4, RZ, R5, R4 ;  /* 0x00000005ff047219 */ /* 0x000fe20000011604 */
[----:B--2---:R-:W-:Y:S01]  /*1280*/  IMAD.HI.U32 R3, R20, R3, RZ ;  /* 0x0000000314037227 */ /* 0x004fe200078e00ff */
[----:B------:R-:W-:-:S04]  /*1290*/  ISETP.NE.AND P0, PT, R2, 0x1, PT ;  /* 0x000000010200780c */ /* 0x000fc80003f05270 */
[----:B----4-:R-:W-:-:S04]  /*12a0*/  SHF.R.U32.HI R3, RZ, R6, R3 ;  /* 0x00000006ff037219 */ /* 0x010fc80000011603 */
[----:B------:R-:W-:Y:S02]  /*12b0*/  SEL R3, R20, R3, !P0 ;  /* 0x0000000314037207 */ /* 0x000fe40004000000 */
[----:B---3--:R-:W-:-:S04]  /*12c0*/  ISETP.NE.AND P1, PT, R8, 0x1, PT ;  /* 0x000000010800780c */ /* 0x008fc80003f25270 */
[----:B------:R-:W-:-:S05]  /*12d0*/  SEL R4, R21, R4, !P1 ;  /* 0x0000000415047207 */ /* 0x000fca0004800000 */
[----:B------:R-:W-:Y:S02]  /*12e0*/  IMAD.IADD R5, R3, 0x1, -R4 ;  /* 0x0000000103057824 */ /* 0x000fe400078e0a04 */
[----:B------:R-:W-:Y:S02]  /*12f0*/  IMAD.IADD R3, R4, 0x1, -R3 ;  /* 0x0000000104037824 */ /* 0x000fe400078e0a03 */
[----:B------:R-:W-:Y:S02]  /*1300*/  IMAD R21, R5, R8, R21 ;  /* 0x0000000805157224 */ /* 0x000fe400078e0215 */
[----:B------:R-:W-:-:S07]  /*1310*/  IMAD R20, R3, R2, R20 ;  /* 0x0000000203147224 */ /* 0x000fce00078e0214 */
.L_x_16:
[----:B------:R-:W-:Y:S01]  /*1320*/  BAR.SYNC.DEFER_BLOCKING 0x0 ;  /* 0x0000000000007b1d */ /* 0x000fe20000010000 */
[----:B------:R-:W-:Y:S01]  /*1330*/  UISETP.NE.AND UP1, UPT, UR8, 0x2, UPT ;  /* 0x000000020800788c */ /* 0x000fe2000bf25270 */
[----:B------:R-:W-:Y:S02]  /*1340*/  ISETP.NE.OR P5, PT, R0, 0x2, !P5 ;  /* 0x000000020000780c */ /* 0x000fe40006fa5670 */
[----:B------:R-:W-:-:S06]  /*1350*/  LOP3.LUT R2, R103, 0x1f, RZ, 0xc0, !PT ;  /* 0x0000001f67027812 */ /* 0x000fcc00078ec0ff */
[----:B------:R-:W-:Y:S05]  /*1360*/  BRA.U UP1, `(.L_x_17) ;  /* 0x00000011015c7547 */ /* 0x000fea000b800000 */
[----:B------:R-:W1:Y:S01]  /*1370*/  LDCU UR13, c[0x0][0x38c] ;  /* 0x00007180ff0d77ac */ /* 0x000e620008000800 */
[----:B------:R-:W2:Y:S01]  /*1380*/  LDC R9, c[0x0][0x370] ;  /* 0x0000dc00ff097b82 */ /* 0x000ea20000000800 */
[----:B------:R-:W-:Y:S01]  /*1390*/  PLOP3.LUT P1, PT, PT, PT, UP2, 0x80, 0x8 ;  /* 0x000000000008781c */ /* 0x000fe20003f2f028 */
[----:B------:R-:W-:Y:S01]  /*13a0*/  IMAD.MOV.U32 R15, RZ, RZ, 0x1 ;  /* 0x00000001ff0f7424 */ /* 0x000fe200078e00ff */
[----:B------:R-:W-:Y:S01]  /*13b0*/  ISETP.EQ.OR P4, PT, R2, RZ, P5 ;  /* 0x000000ff0200720c */ /* 0x000fe20002f82670 */
[----:B------:R-:W-:Y:S01]  /*13c0*/  IMAD.MOV.U32 R14, RZ, RZ, RZ ;  /* 0x000000ffff0e7224 */ /* 0x000fe200078e00ff */
[----:B------:R-:W-:Y:S02]  /*13d0*/  PLOP3.LUT P1, PT, P1, PT, PT, 0x8, 0x80 ;  /* 0x000000000080781c */ /* 0x000fe40000f2e170 */
[----:B------:R-:W-:Y:S01]  /*13e0*/  CS2R R12, SRZ ;  /* 0x00000000000c7805 */ /* 0x000fe2000001ff00 */
[----:B------:R-:W-:Y:S01]  /*13f0*/  IMAD.MOV.U32 R10, RZ, RZ, 0x1 ;  /* 0x00000001ff0a7424 */ /* 0x000fe200078e00ff */
[----:B------:R-:W4:Y:S01]  /*1400*/  LDC R0, c[0x0][0x374] ;  /* 0x0000dd00ff007b82 */ /* 0x000f220000000800 */
[----:B------:R-:W2:Y:S01]  /*1410*/  LDCU.64 UR22, c[0x0][0x348] ;  /* 0x00006900ff1677ac */ /* 0x000ea20008000a00 */
[----:B------:R-:W-:Y:S01]  /*1420*/  UMOV UR6, URZ ;  /* 0x000000ff00067c82 */ /* 0x000fe20008000000 */
[----:B-1----:R-:W-:-:S04]  /*1430*/  UIADD3 UR5, UPT, UPT, UR13, 0x3f, URZ ;  /* 0x0000003f0d057890 */ /* 0x002fc8000fffe0ff */
[----:B------:R-:W-:-:S04]  /*1440*/  USHF.R.S32.HI UR4, URZ, 0x1f, UR5 ;  /* 0x0000001fff047899 */ /* 0x000fc80008011405 */
[----:B------:R-:W-:-:S04]  /*1450*/  ULEA.HI UR4, UR4, UR5, URZ, 0x6 ;  /* 0x0000000504047291 */ /* 0x000fc8000f8f30ff */
[----:B------:R-:W-:Y:S02]  /*1460*/  USHF.R.S32.HI UR15, URZ, 0x6, UR4 ;  /* 0x00000006ff0f7899 */ /* 0x000fe40008011404 */
[----:B------:R-:W-:Y:S02]  /*1470*/  UIADD3 UR4, UPT, UPT, UR13, -0x1, URZ ;  /* 0xffffffff0d047890 */ /* 0x000fe4000fffe0ff */
[----:B------:R-:W-:Y:S02]  /*1480*/  UISETP.LT.U32.AND UP0, UPT, UR15, 0x4, UPT ;  /* 0x000000040f00788c */ /* 0x000fe4000bf01070 */
[----:B------:R-:W-:Y:S02]  /*1490*/  UISETP.GE.U32.AND UP1, UPT, UR4, -0x7f, UPT ;  /* 0xffffff810400788c */ /* 0x000fe4000bf26070 */
[----:B------:R-:W-:Y:S02]  /*14a0*/  USEL UR14, UR15, 0x4, UP0 ;  /* 0x000000040f0e7887 */ /* 0x000fe40008000000 */
[----:B------:R-:W-:-:S02]  /*14b0*/  UIADD3 UR13, UPT, UPT, UR13, 0x7e, URZ ;  /* 0x0000007e0d0d7890 */ /* 0x000fc4000fffe0ff */
[----:B------:R-:W-:Y:S02]  /*14c0*/  UIADD3 UR5, UPT, UPT, UR14, -0x1, URZ ;  /* 0xffffffff0e057890 */ /* 0x000fe4000fffe0ff */
[----:B------:R-:W-:-:S03]  /*14d0*/  UIADD3 UR7, UPT, UPT, UR15, -UR14, URZ ;  /* 0x8000000e0f077290 */ /* 0x000fc6000fffe0ff */
[----:B------:R-:W-:-:S04]  /*14e0*/  @UP1 UIADD3 UR5, UPT, UPT, UR14, URZ, URZ ;  /* 0x000000ff0e051290 */ /* 0x000fc8000fffe0ff */
[----:B--2---:R-:W-:-:S12]  /*14f0*/  UIADD3 UR5, UPT, UPT, UR5, 0x1, URZ ;  /* 0x0000000105057890 */ /* 0x004fd8000fffe0ff */
.L_x_35:
[----:B------:R-:W-:Y:S01]  /*1500*/  UISETP.NE.AND UP0, UPT, UR37, URZ, UPT ;  /* 0x000000ff2500728c */ /* 0x000fe2000bf05270 */
[----:B------:R-:W1:Y:S08]  /*1510*/  S2UR UR37, SR_CgaCtaId ;  /* 0x00000000002579c3 */ /* 0x000e700000008800 */
[----:B------:R-:W-:Y:S05]  /*1520*/  BRA.U UP0, `(.L_x_18) ;  /* 0x0000000100347547 */ /* 0x000fea000b800000 */
[----:B------:R-:W2:Y:S01]  /*1530*/  S2R R2, SR_CgaCtaId ;  /* 0x0000000000027919 */ /* 0x000ea20000008800 */
[----:B------:R-:W-:-:S04]  /*1540*/  MOV R3, 0x400 ;  /* 0x0000040000037802 */ /* 0x000fc80000000f00 */
[----:B--2---:R-:W-:Y:S02]  /*1550*/  LEA R3, R2, R3, 0x18 ;  /* 0x0000000302037211 */ /* 0x004fe400078ec0ff */
[----:B------:R-:W-:-:S03]  /*1560*/  SHF.L.U32 R2, R10, 0x1f, RZ ;  /* 0x0000001f0a027819 */ /* 0x000fc600000006ff */
[----:B------:R-:W-:-:S04]  /*1570*/  IMAD R3, R12, 0x8, R3 ;  /* 0x000000080c037824 */ /* 0x000fc800078e0203 */
[----:B------:R-:W2:Y:S02]  /*1580*/  SYNCS.PHASECHK.TRANS64.TRYWAIT P0, [R3+URZ+0xe0], R2 ;  /* 0x0000e002030075a7 */ /* 0x000ea400080011ff */
[----:B--2---:R-:W-:Y:S05]  /*1590*/  @!P0 BRA `(.L_x_19) ;  /* 0x0000005800e88947 */ /* 0x004fea0003800000 */
.L_x_105:
[----:B------:R-:W-:Y:S01]  /*15a0*/  VIADD R12, R12, 0x1 ;  /* 0x000000010c0c7836 */ /* 0x000fe20000000000 */
[----:B------:R2:W-:Y:S04]  /*15b0*/  SYNCS.ARRIVE.TRANS64.A1T0 RZ, [R3+URZ+0xd0], RZ ;  /* 0x0000d0ff03ff79a7 */ /* 0x0005e800081000ff */
[----:B------:R-:W-:-:S04]  /*15c0*/  ISETP.NE.AND P0, PT, R12, 0x2, PT ;  /* 0x000000020c00780c */ /* 0x000fc80003f05270 */
[----:B------:R-:W-:Y:S02]  /*15d0*/  SEL R12, R12, RZ, P0 ;  /* 0x000000ff0c0c7207 */ /* 0x000fe40000000000 */
[----:B--2---:R-:W-:-:S04]  /*15e0*/  SEL R3, RZ, 0x1, P0 ;  /* 0x00000001ff037807 */ /* 0x004fc80000000000 */
[----:B------:R-:W-:-:S07]  /*15f0*/  LOP3.LUT R10, R10, R3, RZ, 0x3c, !PT ;  /* 0x000000030a0a7212 */ /* 0x000fce00078e3cff */
.L_x_18:
[----:B------:R-:W-:Y:S01]  /*1600*/  UMOV UR4, 0x400 ;  /* 0x0000040000047882 */ /* 0x000fe20000000000 */
[----:B------:R-:W-:Y:S01]  /*1610*/  SHF.L.U32 R2, R15, 0x1f, RZ ;  /* 0x0000001f0f027819 */ /* 0x000fe200000006ff */
[----:B-1----:R-:W-:Y:S01]  /*1620*/  ULEA UR4, UR37, UR4, 0x18 ;  /* 0x0000000425047291 */ /* 0x002fe2000f8ec0ff */
[----:B------:R-:W-:Y:S01]  /*1630*/  R2UR UR35, R21 ;  /* 0x00000000152372ca */ /* 0x000fe200000e0000 */
[----:B------:R-:W-:Y:S01]  /*1640*/  UISETP.GE.U32.AND UP0, UPT, UR13, 0x7f, UPT ;  /* 0x0000007f0d00788c */ /* 0x000fe2000bf06070 */
[----:B------:R-:W-:Y:S01]  /*1650*/  R2UR UR11, R20 ;  /* 0x00000000140b72ca */ /* 0x000fe200000e0000 */
[----:B------:R-:W-:Y:S01]  /*1660*/  ULEA UR8, UR6, UR4, 0x3 ;  /* 0x0000000406087291 */ /* 0x000fe2000f8e18ff */
[----:B------:R-:W-:-:S08]  /*1670*/  UMOV UR24, URZ ;  /* 0x000000ff00187c82 */ /* 0x000fd00008000000 */
[----:B------:R1:W2:Y:S01]  /*1680*/  SYNCS.PHASECHK.TRANS64.TRYWAIT P0, [UR8+0x20], R2 ;  /* 0x00002002ff0075a7 */ /* 0x0002a20008001108 */
[----:B------:R-:W-:Y:S02]  /*1690*/  USHF.L.U32 UR35, UR35, 0x6, URZ ;  /* 0x0000000623237899 */ /* 0x000fe400080006ff */
[----:B------:R-:W-:Y:S01]  /*16a0*/  USHF.L.U32 UR11, UR11, 0x7, URZ ;  /* 0x000000070b0b7899 */ /* 0x000fe200080006ff */
[----:B------:R-:W-:Y:S11]  /*16b0*/  BRA.U !UP0, `(.L_x_20) ;  /* 0x0000000108a87547 */ /* 0x000ff6000b800000 */
[----:B------:R-:W-:Y:S01]  /*16c0*/  UMOV UR16, URZ ;  /* 0x000000ff00107c82 */ /* 0x000fe20008000000 */
[----:B------:R-:W-:-:S05]  /*16d0*/  UMOV UR17, UR6 ;  /* 0x0000000600117c82 */ /* 0x000fca0008000000 */
.L_x_25:
[----:B-1----:R-:W-:Y:S01]  /*16e0*/  ULEA UR33, UR17, UR4, 0x3 ;  /* 0x0000000411217291 */ /* 0x002fe2000f8e18ff */
[----:B--2---:R-:W-:Y:S01]  /*16f0*/  @!P5 MOV R3, 0x3000 ;  /* 0x000030000003d802 */ /* 0x004fe20000000f00 */
[----:B--2---:R-:W-:Y:S10]  /*1700*/  @P0 BRA `(.L_x_21) ;  /* 0x00000000000c0947 */ /* 0x004ff40003800000 */
[----:B------:R-:W-:-:S04]  /*1710*/  SHF.L.U32 R5, R15, 0x1f, RZ ;  /* 0x0000001f0f057819 */ /* 0x000fc800000006ff */
[----:B------:R-:W2:Y:S02]  /*1720*/  SYNCS.PHASECHK.TRANS64.TRYWAIT P0, [UR33+0x20], R5 ;  /* 0x00002005ff0075a7 */ /* 0x000ea40008001121 */
[----:B--2---:R-:W-:Y:S05]  /*1730*/  @!P0 BRA `(.L_x_22) ;  /* 0x0000005800948947 */ /* 0x004fea0003800000 */
.L_x_21:
[----:B------:R2:W-:Y:S01]  /*1740*/  @!P5 SYNCS.ARRIVE.TRANS64 RZ, [UR33], R3 ;  /* 0x00000003ffffd9a7 */ /* 0x0005e20008000021 */
[----:B------:R-:W-:Y:S04]  /*1750*/  BSSY.RECONVERGENT B0, `(.L_x_23) ;  /* 0x0000003000007945 */ /* 0x000fe80003800200 */
[----:B------:R-:W-:Y:S05]  /*1760*/  @P4 BRA `(.L_x_24) ;  /* 0x0000000000044947 */ /* 0x000fea0003800000 */
[----:B------:R-:W-:Y:S05]  /*1770*/  BPT.TRAP 0x1 ;  /* 0x000000040000795c */ /* 0x000fea0000300000 */
.L_x_24:
[----:B------:R-:W-:Y:S05]  /*1780*/  BSYNC.RECONVERGENT B0 ;  /* 0x0000000000007941 */ /* 0x000fea0003800200 */
.L_x_23:
[----:B------:R-:W-:Y:S02]  /*1790*/  UIADD3 UR6, UPT, UPT, UR17, 0x1, URZ ;  /* 0x0000000111067890 */ /* 0x000fe4000fffe0ff */
[----:B------:R-:W-:Y:S02]  /*17a0*/  ULEA UR32, UR17, UR4, 0xc ;  /* 0x0000000411207291 */ /* 0x000fe4000f8e60ff */
[----:B------:R-:W-:Y:S02]  /*17b0*/  UISETP.NE.AND UP0, UPT, UR6, 0x4, UPT ;  /* 0x000000040600788c */ /* 0x000fe4000bf05270 */
[----:B------:R-:W-:Y:S02]  /*17c0*/  UIADD3 UR26, UP1, UPT, UR22, 0x80, URZ ;  /* 0x00000080161a7890 */ /* 0x000fe4000ff3e0ff */
[----:B------:R-:W-:Y:S02]  /*17d0*/  USEL UR9, URZ, 0x1, UP0 ;  /* 0x00000001ff097887 */ /* 0x000fe40008000000 */
[----:B------:R-:W-:-:S02]  /*17e0*/  USEL UR6, UR6, URZ, UP0 ;  /* 0x000000ff06067287 */ /* 0x000fc40008000000 */
[----:B------:R-:W-:Y:S02]  /*17f0*/  UIADD3 UR20, UP0, UPT, UR22, 0x180, URZ ;  /* 0x0000018016147890 */ /* 0x000fe4000ff1e0ff */
[----:B------:R-:W-:Y:S01]  /*1800*/  ULEA UR8, UR6, UR4, 0x3 ;  /* 0x0000000406087291 */ /* 0x000fe2000f8e18ff */
[----:B------:R-:W-:Y:S01]  /*1810*/  LOP3.LUT R15, R15, UR9, RZ, 0x3c, !PT ;  /* 0x000000090f0f7c12 */ /* 0x000fe2000f8e3cff */
[----:B------:R-:W-:Y:S02]  /*1820*/  USHF.L.U32 UR34, UR16, 0x6, URZ ;  /* 0x0000000610227899 */ /* 0x000fe400080006ff */
[----:B------:R-:W-:Y:S01]  /*1830*/  UIADD3.X UR27, UPT, UPT, URZ, UR23, URZ, UP1, !UPT ;  /* 0x00000017ff1b7290 */ /* 0x000fe20008ffe4ff */
[----:B-1----:R-:W-:Y:S01]  /*1840*/  SHF.L.U32 R2, R15, 0x1f, RZ ;  /* 0x0000001f0f027819 */ /* 0x002fe200000006ff */
[----:B------:R-:W-:Y:S02]  /*1850*/  UIADD3 UR32, UPT, UPT, UR32, 0x4400, URZ ;  /* 0x0000440020207890 */ /* 0x000fe4000fffe0ff */
[----:B------:R-:W-:Y:S01]  /*1860*/  UIADD3.X UR21, UPT, UPT, URZ, UR23, URZ, UP0, !UPT ;  /* 0x00000017ff157290 */ /* 0x000fe200087fe4ff */
[----:B------:R1:W1:Y:S01]  /*1870*/  SYNCS.PHASECHK.TRANS64.TRYWAIT P0, [UR8+0x20], R2 ;  /* 0x00002002ff0075a7 */ /* 0x0002620008001108 */
[----:B------:R-:W-:Y:S01]  /*1880*/  ULEA UR8, UR17, UR4, 0xd ;  /* 0x0000000411087291 */ /* 0x000fe2000f8e68ff */
[----:B------:R-:W-:Y:S01]  /*1890*/  UMOV UR18, 0x0 ;  /* 0x0000000000127882 */ /* 0x000fe20000000000 */
[----:B------:R-:W-:-:S02]  /*18a0*/  UMOV UR19, 0x10000000 ;  /* 0x1000000000137882 */ /* 0x000fc40000000000 */
[----:B------:R-:W-:Y:S01]  /*18b0*/  UIADD3 UR8, UPT, UPT, UR8, 0x8400, URZ ;  /* 0x0000840008087890 */ /* 0x000fe2000fffe0ff */
[----:B------:R1:W-:Y:S01]  /*18c0*/  UTMALDG.3D [UR32], [UR26], desc[UR18] ;  /* 0x000012201a0075b4 */ /* 0x0003e20008011000 */
[----:B------:R-:W-:Y:S01]  /*18d0*/  UMOV UR12, UR36 ;  /* 0x00000024000c7c82 */ /* 0x000fe20008000000 */
[----:B------:R-:W-:Y:S01]  /*18e0*/  UMOV UR9, UR33 ;  /* 0x0000002100097c82 */ /* 0x000fe20008000000 */
[----:B------:R-:W-:Y:S01]  /*18f0*/  UMOV UR10, UR34 ;  /* 0x00000022000a7c82 */ /* 0x000fe20008000000 */
[----:B------:R-:W-:Y:S01]  /*1900*/  UIADD3 UR16, UPT, UPT, UR16, 0x1, URZ ;  /* 0x0000000110107890 */ /* 0x000fe2000fffe0ff */
[----:B------:R-:W-:Y:S01]  /*1910*/  UMOV UR24, UR5 ;  /* 0x0000000500187c82 */ /* 0x000fe20008000000 */
[----:B------:R-:W-:Y:S02]  /*1920*/  UMOV UR17, UR6 ;  /* 0x0000000600117c82 */ /* 0x000fe40008000000 */
[----:B------:R1:W-:Y:S01]  /*1930*/  UTMALDG.3D [UR8], [UR20], desc[UR18] ;  /* 0x00001208140075b4 */ /* 0x0003e20008011000 */
[----:B------:R-:W-:-:S09]  /*1940*/  UISETP.NE.AND UP0, UPT, UR16, UR5, UPT ;  /* 0x000000051000728c */ /* 0x000fd2000bf05270 */
[----:B------:R-:W-:Y:S05]  /*1950*/  BRA.U UP0, `(.L_x_25) ;  /* 0xfffffffd00607547 */ /* 0x000fea000b83ffff */
.L_x_20:
[----:B-1----:R-:W-:Y:S01]  /*1960*/  ULEA UR8, UR6, UR4, 0x3 ;  /* 0x0000000406087291 */ /* 0x002fe2000f8e18ff */
[----:B------:R-:W-:Y:S01]  /*1970*/  SHF.L.U32 R2, R15, 0x1f, RZ ;  /* 0x0000001f0f027819 */ /* 0x000fe200000006ff */
[----:B------:R-:W-:Y:S01]  /*1980*/  @!P1 SYNCS.ARRIVE.TRANS64.A1T0 RZ, [UR4+0x68], RZ ;  /* 0x000068ffffff99a7 */ /* 0x000fe20008100004 */
[----:B------:R-:W-:-:S06]  /*1990*/  UISETP.GT.AND UP0, UPT, UR15, UR14, UPT ;  /* 0x0000000e0f00728c */ /* 0x000fcc000bf04270 */
[----:B--2---:R1:W2:Y:S03]  /*19a0*/  SYNCS.PHASECHK.TRANS64.TRYWAIT P0, [UR8+0x20], R2 ;  /* 0x00002002ff0075a7 */ /* 0x0042a60008001108 */
[----:B------:R-:W-:Y:S05]  /*19b0*/  BRA.U !UP0, `(.L_x_26) ;  /* 0x0000000108ac7547 */ /* 0x000fea000b800000 */
[----:B------:R-:W-:Y:S01]  /*19c0*/  UIADD3 UR21, UPT, UPT, UR7, UR24, URZ ;  /* 0x0000001807157290 */ /* 0x000fe2000fffe0ff */
[----:B------:R-:W-:-:S11]  /*19d0*/  UMOV UR25, UR6 ;  /* 0x0000000600197c82 */ /* 0x000fd60008000000 */
.L_x_31:
[----:B-1----:R-:W-:Y:S01]  /*19e0*/  ULEA UR17, UR25, UR4, 0x3 ;  /* 0x0000000419117291 */ /* 0x002fe2000f8e18ff */
[----:B--2---:R-:W-:Y:S01]  /*19f0*/  @!P5 MOV R3, 0x3000 ;  /* 0x000030000003d802 */ /* 0x004fe20000000f00 */
[----:B--2---:R-:W-:Y:S10]  /*1a00*/  @P0 BRA `(.L_x_27) ;  /* 0x00000000000c0947 */ /* 0x004ff40003800000 */
[----:B------:R-:W-:-:S04]  /*1a10*/  SHF.L.U32 R5, R15, 0x1f, RZ ;  /* 0x0000001f0f057819 */ /* 0x000fc800000006ff */
[----:B------:R-:W2:Y:S02]  /*1a20*/  SYNCS.PHASECHK.TRANS64.TRYWAIT P0, [UR17+0x20], R5 ;  /* 0x00002005ff0075a7 */ /* 0x000ea40008001111 */
[----:B--2---:R-:W-:Y:S05]  /*1a30*/  @!P0 BRA `(.L_x_28) ;  /* 0x0000005400ec8947 */ /* 0x004fea0003800000 */
.L_x_27:
[----:B------:R2:W-:Y:S01]  /*1a40*/  @!P5 SYNCS.ARRIVE.TRANS64 RZ, [UR17], R3 ;  /* 0x00000003ffffd9a7 */ /* 0x0005e20008000011 */
[----:B------:R-:W-:Y:S04]  /*1a50*/  BSSY.RECONVERGENT B0, `(.L_x_29) ;  /* 0x0000003000007945 */ /* 0x000fe80003800200 */
[----:B------:R-:W-:Y:S05]  /*1a60*/  @P4 BRA `(.L_x_30) ;  /* 0x0000000000044947 */ /* 0x000fea0003800000 */
[----:B------:R-:W-:Y:S05]  /*1a70*/  BPT.TRAP 0x1 ;  /* 0x000000040000795c */ /* 0x000fea0000300000 */
.L_x_30:
[----:B------:R-:W-:Y:S05]  /*1a80*/  BSYNC.RECONVERGENT B0 ;  /* 0x0000000000007941 */ /* 0x000fea0003800200 */
.L_x_29:
        /* <DEDUP_REMOVED lines=10> */
[----:B------:R-:W-:Y:S01]  /*1b30*/  UIADD3 UR16, UPT, UPT, UR16, 0x4400, URZ ;  /* 0x0000440010107890 */ /* 0x000fe2000fffe0ff */
[----:B-1----:R-:W-:Y:S01]  /*1b40*/  SHF.L.U32 R2, R15, 0x1f, RZ ;  /* 0x0000001f0f027819 */ /* 0x002fe200000006ff */
[----:B------:R-:W-:Y:S02]  /*1b50*/  UIADD3.X UR31, UPT, UPT, URZ, UR23, URZ, UP1, !UPT ;  /* 0x00000017ff1f7290 */ /* 0x000fe40008ffe4ff */
[----:B------:R-:W-:Y:S01]  /*1b60*/  UIADD3.X UR29, UPT, UPT, URZ, UR23, URZ, UP0, !UPT ;  /* 0x00000017ff1d7290 */ /* 0x000fe200087fe4ff */
[----:B------:R1:W1:Y:S01]  /*1b70*/  SYNCS.PHASECHK.TRANS64.TRYWAIT P0, [UR8+0x20], R2 ;  /* 0x00002002ff0075a7 */ /* 0x0002620008001108 */
[----:B------:R-:W-:Y:S01]  /*1b80*/  ULEA UR8, UR25, UR4, 0xd ;  /* 0x0000000419087291 */ /* 0x000fe2000f8e68ff */
[----:B------:R-:W-:Y:S01]  /*1b90*/  UMOV UR26, 0x0 ;  /* 0x00000000001a7882 */ /* 0x000fe20000000000 */
[----:B------:R-:W-:-:S02]  /*1ba0*/  UMOV UR27, 0x10000000 ;  /* 0x10000000001b7882 */ /* 0x000fc40000000000 */
[----:B------:R-:W-:Y:S01]  /*1bb0*/  UIADD3 UR8, UPT, UPT, UR8, 0x8400, URZ ;  /* 0x0000840008087890 */ /* 0x000fe2000fffe0ff */
[----:B------:R-:W-:Y:S01]  /*1bc0*/  UMOV UR19, UR35 ;  /* 0x0000002300137c82 */ /* 0x000fe20008000000 */
[----:B------:R-:W-:Y:S01]  /*1bd0*/  UMOV UR20, UR36 ;  /* 0x0000002400147c82 */ /* 0x000fe20008000000 */
[----:B------:R-:W-:Y:S01]  /*1be0*/  UMOV UR12, UR36 ;  /* 0x00000024000c7c82 */ /* 0x000fe20008000000 */
[----:B------:R-:W-:Y:S01]  /*1bf0*/  UMOV UR9, UR17 ;  /* 0x0000001100097c82 */ /* 0x000fe20008000000 */
[----:B------:R-:W-:Y:S01]  /*1c00*/  UMOV UR10, UR18 ;  /* 0x00000012000a7c82 */ /* 0x000fe20008000000 */
[----:B------:R1:W-:Y:S01]  /*1c10*/  UTMALDG.3D [UR16], [UR30], desc[UR26] ;  /* 0x00001a101e0075b4 */ /* 0x0003e20008011000 */
[----:B------:R-:W-:Y:S01]  /*1c20*/  UIADD3 UR24, UPT, UPT, UR24, 0x1, URZ ;  /* 0x0000000118187890 */ /* 0x000fe2000fffe0ff */
[----:B------:R-:W-:-:S03]  /*1c30*/  UMOV UR25, UR6 ;  /* 0x0000000600197c82 */ /* 0x000fc60008000000 */
[----:B------:R-:W-:Y:S01]  /*1c40*/  UISETP.NE.AND UP0, UPT, UR24, UR21, UPT ;  /* 0x000000151800728c */ /* 0x000fe2000bf05270 */
[----:B------:R1:W-:Y:S08]  /*1c50*/  UTMALDG.3D [UR8], [UR28], desc[UR26] ;  /* 0x00001a081c0075b4 */ /* 0x0003f00008011000 */
[----:B------:R-:W-:Y:S05]  /*1c60*/  BRA.U UP0, `(.L_x_31) ;  /* 0xfffffffd005c7547 */ /* 0x000fea000b83ffff */
.L_x_26:
[C---:B-1----:R-:W-:Y:S01]  /*1c70*/  LEA R2, R14.reuse, UR4, 0x3 ;  /* 0x000000040e027c11 */ /* 0x042fe2000f8e18ff */
[----:B------:R-:W-:Y:S01]  /*1c80*/  NOP ;  /* 0x0000000000007918 */ /* 0x000fe20000000000 */
[----:B--2---:R-:W-:Y:S02]  /*1c90*/  SHF.L.U32 R3, R13, 0x1f, RZ ;  /* 0x0000001f0d037819 */ /* 0x004fe400000006ff */
[----:B------:R-:W-:Y:S02]  /*1ca0*/  LEA R4, R14, UR4, 0x4 ;  /* 0x000000040e047c11 */ /* 0x000fe4000f8e20ff */
[----:B------:R-:W1:Y:S02]  /*1cb0*/  SYNCS.PHASECHK.TRANS64.TRYWAIT P0, [R2+URZ+0x70], R3 ;  /* 0x00007003020075a7 */ /* 0x000e6400080011ff */
[----:B-1----:R-:W-:Y:S05]  /*1cc0*/  @!P0 BRA `(.L_x_32) ;  /* 0x0000005400608947 */ /* 0x002fea0003800000 */
.L_x_108:
[----:B------:R-:W2:Y:S01]  /*1cd0*/  LDS.128 R4, [R4+0x100] ;  /* 0x0001000004047984 */ /* 0x000ea20000000c00 */
[----:B---3--:R-:W-:Y:S01]  /*1ce0*/  ISETP.GE.AND P0, PT, R40, 0x1, PT ;  /* 0x000000012800780c */ /* 0x008fe20003f06270 */
[----:B-1----:R-:W-:Y:S01]  /*1cf0*/  VIADD R2, R2, 0x80 ;  /* 0x0000008002027836 */ /* 0x002fe20000000000 */
[----:B------:R-:W-:Y:S01]  /*1d00*/  @!PT LDS RZ, [RZ] ;  /* 0x00000000fffff984 */ /* 0x000fe20000000800 */
[----:B------:R-:W-:Y:S01]  /*1d10*/  @!PT LDS RZ, [RZ] ;  /* 0x00000000fffff984 */ /* 0x000fe20000000800 */
[----:B------:R-:W-:Y:S01]  /*1d20*/  @!PT LDS RZ, [RZ] ;  /* 0x00000000fffff984 */ /* 0x000fe20000000800 */
[----:B------:R-:W-:Y:S01]  /*1d30*/  @!PT LDS RZ, [RZ] ;  /* 0x00000000fffff984 */ /* 0x000fe20000000800 */
[----:B------:R1:W-:Y:S06]  /*1d40*/  MEMBAR.ALL.CTA ;  /* 0x0000000000007992 */ /* 0x0003ec0000008000 */
[----:B-1----:R-:W1:Y:S01]  /*1d50*/  FENCE.VIEW.ASYNC.S ;  /* 0x00000000000073c6 */ /* 0x002e620000000000 */
[----:B------:R-:W-:-:S04]  /*1d60*/  PRMT R2, RZ, 0x654, R2 ;  /* 0x00000654ff027816 */ /* 0x000fc80000000002 */
[----:B-1----:R1:W-:Y:S01]  /*1d70*/  SYNCS.ARRIVE.TRANS64.RED.A1T0 RZ, [R2+URZ], RZ ;  /* 0x000000ff02ff79a7 */ /* 0x0023e200081004ff */
[----:B--2---:R-:W-:-:S13]  /*1d80*/  LOP3.LUT P2, RZ, R6, 0x1, RZ, 0xc0, !PT ;  /* 0x0000000106ff7812 */ /* 0x004fda000784c0ff */
[----:B------:R-:W-:Y:S01]  /*1d90*/  @P2 SHF.R.U32.HI R3, RZ, 0x10, R5 ;  /* 0x00000010ff032819 */ /* 0x000fe20000011605 */
[----:B------:R-:W-:Y:S01]  /*1da0*/  VOTEU.ANY UP0, P2 ;  /* 0x0000000000ff7886 */ /* 0x000fe20001000100 */
[----:B------:R-:W-:Y:S02]  /*1db0*/  @P2 MOV R11, R4 ;  /* 0x00000004000b2202 */ /* 0x000fe40000000f00 */
[----:B------:R-:W-:Y:S02]  /*1dc0*/  @P2 R2UR.BROADCAST UR8, R3 ;  /* 0x00000000030822ca */ /* 0x000fe400008e0000 */
[----:B------:R-:W-:-:S11]  /*1dd0*/  @P2 LOP3.LUT R8, R5, 0xffff, RZ, 0xc0, !PT ;  /* 0x0000ffff05082812 */ /* 0x000fd600078ec0ff */
[----:B------:R-:W-:Y:S01]  /*1de0*/  @UP0 UMOV UR36, UR8 ;  /* 0x0000000800240c82 */ /* 0x000fe20008000000 */
[----:B-1----:R-:W-:Y:S05]  /*1df0*/  @!P0 BRA `(.L_x_33) ;  /* 0x0000000000b88947 */ /* 0x002fea0003800000 */
[----:B------:R-:W4:Y:S01]  /*1e00*/  LDC.64 R4, c[0x0][0xb18] ;  /* 0x0002c600ff047b82 */ /* 0x000f220000000a00 */
[----:B------:R-:W-:-:S07]  /*1e10*/  ISETP.NE.AND P3, PT, R40, 0x1, PT ;  /* 0x000000012800780c */ /* 0x000fce0003f65270 */
[----:B------:R-:W1:Y:S08]  /*1e20*/  LDC.64 R6, c[0x0][0xb10] ;  /* 0x0002c400ff067b82 */ /* 0x000e700000000a00 */
[----:B------:R-:W2:Y:S08]  /*1e30*/  LDC R16, c[0x0][0xb20] ;  /* 0x0002c800ff107b82 */ /* 0x000eb00000000800 */
[----:B------:R-:W3:Y:S01]  /*1e40*/  LDC R18, c[0x0][0xb0c] ;  /* 0x0002c300ff127b82 */ /* 0x000ee20000000800 */
[----:B----4-:R-:W-:Y:S01]  /*1e50*/  IMAD.HI.U32 R17, R0, R5, RZ ;  /* 0x0000000500117227 */ /* 0x010fe200078e00ff */
[----:B------:R-:W-:-:S03]  /*1e60*/  ISETP.NE.AND P0, PT, R4, 0x1, PT ;  /* 0x000000010400780c */ /* 0x000fc60003f05270 */
[----:B------:R-:W-:-:S03]  /*1e70*/  IMAD.HI.U32 R5, R8, R5, RZ ;  /* 0x0000000508057227 */ /* 0x000fc600078e00ff */
[----:B------:R-:W4:Y:S01]  /*1e80*/  LDC.64 R2, c[0x0][0xb28] ;  /* 0x0002ca00ff027b82 */ /* 0x000f220000000a00 */
[----:B-1----:R-:W-:-:S04]  /*1e90*/  IMAD.HI.U32 R20, R9, R6, RZ ;  /* 0x0000000609147227 */ /* 0x002fc800078e00ff */
[----:B------:R-:W-:Y:S01]  /*1ea0*/  IMAD.HI.U32 R22, R11, R6, RZ ;  /* 0x000000060b167227 */ /* 0x000fe200078e00ff */
[----:B------:R-:W-:Y:S02]  /*1eb0*/  SHF.R.U32.HI R20, RZ, R7, R20 ;  /* 0x00000007ff147219 */ /* 0x000fe40000011614 */
[-C--:B--2---:R-:W-:Y:S02]  /*1ec0*/  SHF.R.U32.HI R17, RZ, R16.reuse, R17 ;  /* 0x00000010ff117219 */ /* 0x084fe40000011611 */
[----:B------:R-:W-:Y:S02]  /*1ed0*/  SHF.R.U32.HI R5, RZ, R16, R5 ;  /* 0x00000010ff057219 */ /* 0x000fe40000011605 */
[----:B------:R-:W-:Y:S02]  /*1ee0*/  SEL R17, R0, R17, !P0 ;  /* 0x0000001100117207 */ /* 0x000fe40004000000 */
[----:B------:R-:W-:Y:S02]  /*1ef0*/  SHF.R.U32.HI R22, RZ, R7, R22 ;  /* 0x00000007ff167219 */ /* 0x000fe40000011616 */
[----:B---3--:R-:W-:-:S02]  /*1f00*/  ISETP.NE.AND P1, PT, R18, 0x1, PT ;  /* 0x000000011200780c */ /* 0x008fc40003f25270 */
[----:B------:R-:W-:Y:S02]  /*1f10*/  SEL R5, R8, R5, !P0 ;  /* 0x0000000508057207 */ /* 0x000fe40004000000 */
[----:B------:R-:W-:Y:S02]  /*1f20*/  SEL R19, R9, R20, !P1 ;  /* 0x0000001409137207 */ /* 0x000fe40004800000 */
[----:B------:R-:W-:Y:S01]  /*1f30*/  SEL R7, R11, R22, !P1 ;  /* 0x000000160b077207 */ /* 0x000fe20004800000 */
[----:B----4-:R-:W-:-:S04]  /*1f40*/  IMAD.HI.U32 R20, R17, R2, RZ ;  /* 0x0000000211147227 */ /* 0x010fc800078e00ff */
[----:B------:R-:W-:Y:S01]  /*1f50*/  IMAD.HI.U32 R6, R19, R2, RZ ;  /* 0x0000000213067227 */ /* 0x000fe200078e00ff */
[----:B------:R-:W-:-:S04]  /*1f60*/  @P3 SHF.R.U32.HI R17, RZ, R3, R20 ;  /* 0x00000003ff113219 */ /* 0x000fc80000011614 */
[----:B------:R-:W-:Y:S01]  /*1f70*/  @P3 SHF.R.U32.HI R19, RZ, R3, R6 ;  /* 0x00000003ff133219 */ /* 0x000fe20000011606 */
[----:B------:R-:W-:-:S04]  /*1f80*/  IMAD R17, R40, R17, RZ ;  /* 0x0000001128117224 */ /* 0x000fc800078e02ff */
[----:B------:R-:W-:Y:S01]  /*1f90*/  IMAD R6, R40, R19, RZ ;  /* 0x0000001328067224 */ /* 0x000fe200078e02ff */
[C---:B------:R-:W-:Y:S02]  /*1fa0*/  ISETP.GE.AND P0, PT, R5.reuse, R17, PT ;  /* 0x000000110500720c */ /* 0x040fe40003f06270 */
[----:B------:R-:W-:Y:S02]  /*1fb0*/  IADD3 R17, PT, PT, -R5, RZ, RZ ;  /* 0x000000ff05117210 */ /* 0x000fe40007ffe1ff */
[----:B------:R-:W-:Y:S01]  /*1fc0*/  ISETP.GE.OR P0, PT, R7, R6, P0 ;  /* 0x000000060700720c */ /* 0x000fe20000706670 */
[----:B------:R-:W-:-:S04]  /*1fd0*/  IMAD.HI.U32 R6, R5, R2, RZ ;  /* 0x0000000205067227 */ /* 0x000fc800078e00ff */
[----:B------:R-:W-:Y:S01]  /*1fe0*/  IMAD R8, R4, R17, R8 ;  /* 0x0000001104087224 */ /* 0x000fe200078e0208 */
[----:B------:R-:W-:-:S04]  /*1ff0*/  SHF.R.U32.HI R6, RZ, R3, R6 ;  /* 0x00000003ff067219 */ /* 0x000fc80000011606 */
[----:B------:R-:W-:-:S03]  /*2000*/  SEL R6, R5, R6, !P3 ;  /* 0x0000000605067207 */ /* 0x000fc60005800000 */
[----:B------:R-:W-:-:S04]  /*2010*/  @!P0 IMAD.HI.U32 R16, R7, R2, RZ ;  /* 0x0000000207108227 */ /* 0x000fc800078e00ff */
[----:B------:R-:W-:Y:S01]  /*2020*/  IMAD.MOV R2, RZ, RZ, -R6 ;  /* 0x000000ffff027224 */ /* 0x000fe200078e0a06 */
[----:B------:R-:W-:-:S03]  /*2030*/  @!P0 SHF.R.U32.HI R16, RZ, R3, R16 ;  /* 0x00000003ff108219 */ /* 0x000fc60000011610 */
[----:B------:R-:W-:Y:S01]  /*2040*/  IMAD R2, R40, R2, R5 ;  /* 0x0000000228027224 */ /* 0x000fe200078e0205 */
        /* <DEDUP_REMOVED lines=9> */
.L_x_33:
[----:B------:R-:W1:Y:S02]  /*20e0*/  LDCU UR8, c[0x0][0xb30] ;  /* 0x00016600ff0877ac */ /* 0x000e640008000800 */
[----:B-1----:R-:W-:-:S09]  /*20f0*/  UISETP.NE.AND UP0, UPT, UR8, 0x1, UPT ;  /* 0x000000010800788c */ /* 0x002fd2000bf05270 */
[----:B------:R-:W-:Y:S05]  /*2100*/  BRA.U UP0, `(.L_x_34) ;  /* 0x0000000100407547 */ /* 0x000fea000b800000 */
[----:B------:R-:W1:Y:S08]  /*2110*/  LDC.64 R4, c[0x0][0xb10] ;  /* 0x0002c400ff047b82 */ /* 0x000e700000000a00 */
[----:B------:R-:W2:Y:S08]  /*2120*/  LDC.64 R2, c[0x0][0xb18] ;  /* 0x0002c600ff027b82 */ /* 0x000eb00000000a00 */
[----:B------:R-:W3:Y:S08]  /*2130*/  LDC R6, c[0x0][0xb20] ;  /* 0x0002c800ff067b82 */ /* 0x000ef00000000800 */
[----:B------:R-:W4:Y:S01]  /*2140*/  LDC R16, c[0x0][0xb0c] ;  /* 0x0002c300ff107b82 */ /* 0x000f220000000800 */
[----:B-1----:R-:W-:-:S05]  /*2150*/  IMAD.HI.U32 R4, R11, R4, RZ ;  /* 0x000000040b047227 */ /* 0x002fca00078e00ff */
[----:B------:R-:W-:Y:S01]  /*2160*/  SHF.R.U32.HI R4, RZ, R5, R4 ;  /* 0x00000005ff047219 */ /* 0x000fe20000011604 */
[----:B--2---:R-:W-:Y:S01]  /*2170*/  IMAD.HI.U32 R3, R8, R3, RZ ;  /* 0x0000000308037227 */ /* 0x004fe200078e00ff */
[----:B------:R-:W-:-:S04]  /*2180*/  ISETP.NE.AND P0, PT, R2, 0x1, PT ;  /* 0x000000010200780c */ /* 0x000fc80003f05270 */
[----:B---3--:R-:W-:-:S04]  /*2190*/  SHF.R.U32.HI R3, RZ, R6, R3 ;  /* 0x00000006ff037219 */ /* 0x008fc80000011603 */
[----:B------:R-:W-:Y:S02]  /*21a0*/  SEL R3, R8, R3, !P0 ;  /* 0x0000000308037207 */ /* 0x000fe40004000000 */
[----:B----4-:R-:W-:-:S04]  /*21b0*/  ISETP.NE.AND P1, PT, R16, 0x1, PT ;  /* 0x000000011000780c */ /* 0x010fc80003f25270 */
[----:B------:R-:W-:-:S05]  /*21c0*/  SEL R4, R11, R4, !P1 ;  /* 0x000000040b047207 */ /* 0x000fca0004800000 */
[----:B------:R-:W-:Y:S02]  /*21d0*/  IMAD.IADD R5, R3, 0x1, -R4 ;  /* 0x0000000103057824 */ /* 0x000fe400078e0a04 */
[----:B------:R-:W-:Y:S02]  /*21e0*/  IMAD.IADD R3, R4, 0x1, -R3 ;  /* 0x0000000104037824 */ /* 0x000fe400078e0a03 */
[----:B------:R-:W-:Y:S02]  /*21f0*/  IMAD R11, R5, R16, R11 ;  /* 0x00000010050b7224 */ /* 0x000fe400078e020b */
[----:B------:R-:W-:-:S07]  /*2200*/  IMAD R8, R3, R2, R8 ;  /* 0x0000000203087224 */ /* 0x000fce00078e0208 */
.L_x_34:
[----:B------:R-:W-:Y:S01]  /*2210*/  VIADD R14, R14, 0x1 ;  /* 0x000000010e0e7836 */ /* 0x000fe20000000000 */
[----:B------:R-:W-:Y:S01]  /*2220*/  PLOP3.LUT P1, PT, PT, PT, PT, 0x80, 0x8 ;  /* 0x000000000008781c */ /* 0x000fe20003f2f070 */
[----:B------:R-:W-:Y:S02]  /*2230*/  IMAD.IADD R21, R11, 0x1, R90 ;  /* 0x000000010b157824 */ /* 0x000fe400078e025a */
[----:B------:R-:W-:Y:S01]  /*2240*/  IMAD.IADD R20, R8, 0x1, R83 ;  /* 0x0000000108147824 */ /* 0x000fe200078e0253 */
[----:B------:R-:W-:-:S04]  /*2250*/  ISETP.NE.AND P0, PT, R14, 0x2, PT ;  /* 0x000000020e00780c */ /* 0x000fc80003f05270 */
[----:B------:R-:W-:Y:S02]  /*2260*/  SEL R2, RZ, 0x1, P0 ;  /* 0x00000001ff027807 */ /* 0x000fe40000000000 */
[----:B------:R-:W-:Y:S02]  /*2270*/  SEL R14, R14, RZ, P0 ;  /* 0x000000ff0e0e7207 */ /* 0x000fe40000000000 */
[----:B------:R-:W-:Y:S01]  /*2280*/  LOP3.LUT R13, R13, R2, RZ, 0x3c, !PT ;  /* 0x000000020d0d7212 */ /* 0x000fe200078e3cff */
[----:B------:R-:W-:Y:S06]  /*2290*/  @P2 BRA `(.L_x_35) ;  /* 0xfffffff000982947 */ /* 0x000fec000383ffff */
[----:B------:R-:W-:Y:S01]  /*22a0*/  UIADD3 UR4, UPT, UPT, UR4, 0x20, URZ ;  /* 0x0000002004047890 */ /* 0x000fe2000fffe0ff */
[----:B------:R-:W-:-:S03]  /*22b0*/  SHF.L.U32 R3, R15, 0x1f, RZ ;  /* 0x0000001f0f037819 */ /* 0x000fc600000006ff */
[----:B------:R-:W-:-:S09]  /*22c0*/  ULEA UR5, UR6, UR4, 0x3 ;  /* 0x0000000406057291 */ /* 0x000fd2000f8e18ff */
[----:B------:R-:W1:Y:S02]  /*22d0*/  SYNCS.PHASECHK.TRANS64.TRYWAIT P0, [UR5], R3 ;  /* 0x00000003ff0075a7 */ /* 0x000e640008001105 */
[----:B-1----:R-:W-:Y:S05]  /*22e0*/  @!P0 BRA `(.L_x_36) ;  /* 0x0000004c00ec8947 */ /* 0x002fea0003800000 */
.L_x_110:
[----:B------:R-:W-:-:S04]  /*22f0*/  UIADD3 UR6, UPT, UPT, UR6, 0x1, URZ ;  /* 0x0000000106067890 */ /* 0x000fc8000fffe0ff */
[----:B------:R-:W-:-:S04]  /*2300*/  UISETP.NE.AND UP0, UPT, UR6, 0x4, UPT ;  /* 0x000000040600788c */ /* 0x000fc8000bf05270 */
[----:B------:R-:W-:Y:S02]  /*2310*/  USEL UR7, URZ, 0x1, UP0 ;  /* 0x00000001ff077887 */ /* 0x000fe40008000000 */
[----:B------:R-:W-:-:S04]  /*2320*/  USEL UR6, UR6, URZ, UP0 ;  /* 0x000000ff06067287 */ /* 0x000fc80008000000 */
[----:B------:R-:W-:Y:S01]  /*2330*/  ULEA UR5, UR6, UR4, 0x3 ;  /* 0x0000000406057291 */ /* 0x000fe2000f8e18ff */
[----:B------:R-:W-:-:S04]  /*2340*/  LOP3.LUT R2, R15, UR7, RZ, 0x3c, !PT ;  /* 0x000000070f027c12 */ /* 0x000fc8000f8e3cff */
[----:B-1----:R-:W-:-:S04]  /*2350*/  SHF.L.U32 R3, R2, 0x1f, RZ ;  /* 0x0000001f02037819 */ /* 0x002fc800000006ff */
[----:B------:R-:W1:Y:S02]  /*2360*/  SYNCS.PHASECHK.TRANS64.TRYWAIT P0, [UR5], R3 ;  /* 0x00000003ff0075a7 */ /* 0x000e640008001105 */
[----:B-1----:R-:W-:Y:S05]  /*2370*/  @!P0 BRA `(.L_x_37) ;  /* 0x0000004c00e08947 */ /* 0x002fea0003800000 */
.L_x_112:
        /* <DEDUP_REMOVED lines=9> */
.L_x_114:
[----:B------:R-:W-:-:S04]  /*2410*/  UIADD3 UR6, UPT, UPT, UR6, 0x1, URZ ;  /* 0x0000000106067890 */ /* 0x000fc8000fffe0ff */
[----:B------:R-:W-:-:S04]  /*2420*/  UISETP.NE.AND UP0, UPT, UR6, 0x4, UPT ;  /* 0x000000040600788c */ /* 0x000fc8000bf05270 */
[----:B------:R-:W-:Y:S02]  /*2430*/  USEL UR5, URZ, 0x1, UP0 ;  /* 0x00000001ff057887 */ /* 0x000fe40008000000 */
[----:B------:R-:W-:-:S04]  /*2440*/  USEL UR6, UR6, URZ, UP0 ;  /* 0x000000ff06067287 */ /* 0x000fc80008000000 */
[----:B------:R-:W-:Y:S01]  /*2450*/  ULEA UR6, UR6, UR4, 0x3 ;  /* 0x0000000406067291 */ /* 0x000fe2000f8e18ff */
[----:B-1----:R-:W-:-:S04]  /*2460*/  LOP3.LUT R3, R2, UR5, RZ, 0x3c, !PT ;  /* 0x0000000502037c12 */ /* 0x002fc8000f8e3cff */
[----:B------:R-:W-:Y:S01]  /*2470*/  SHF.L.U32 R3, R3, 0x1f, RZ ;  /* 0x0000001f03037819 */ /* 0x000fe200000006ff */
[----:B----4-:R-:W-:-:S07]  /*2480*/  IMAD.U32 R0, RZ, RZ, UR6 ;  /* 0x00000006ff007e24 */ /* 0x010fce000f8e00ff */
.L_x_39:
[----:B-1----:R1:W2:Y:S02]  /*2490*/  SYNCS.PHASECHK.TRANS64.TRYWAIT P0, [R0+URZ], R3 ;  /* 0x00000003000075a7 */ /* 0x0022a400080011ff */
[----:B--2---:R-:W-:Y:S05]  /*24a0*/  @!P0 NANOSLEEP.SYNCS 0x989680 ;  /* 0x009896800000895d */ /* 0x004fea0003900000 */
[----:B------:R-:W2:Y:S02]  /*24b0*/  @!P0 SYNCS.PHASECHK.TRANS64 P0, [R0+URZ], R3 ;  /* 0x00000003000085a7 */ /* 0x000ea400080010ff */
[----:B--2---:R-:W-:Y:S05]  /*24c0*/  @P0 EXIT ;  /* 0x000000000000094d */ /* 0x004fea0003800000 */
[----:B------:R-:W-:Y:S05]  /*24d0*/  BRA `(.L_x_39) ;  /* 0xfffffffc00ec7947 */ /* 0x000fea000383ffff */
.L_x_17:
[----:B------:R-:W-:-:S04]  /*24e0*/  UISETP.NE.AND UP1, UPT, UR37, URZ, UPT ;  /* 0x000000ff2500728c */ /* 0x000fc8000bf25270 */
[----:B------:R-:W-:-:S09]  /*24f0*/  UISETP.NE.OR UP1, UPT, UR8, 0x1, UP1 ;  /* 0x000000010800788c */ /* 0x000fd20008f25670 */
[----:B------:R-:W-:Y:S05]  /*2500*/  BRA.U UP1, `(.L_x_40) ;  /* 0x0000000501487547 */ /* 0x000fea000b800000 */
[----:B------:R-:W-:Y:S01]  /*2510*/  ISETP.NE.AND P2, PT, R2, RZ, PT ;  /* 0x000000ff0200720c */ /* 0x000fe20003f45270 */
[----:B------:R-:W-:Y:S01]  /*2520*/  IMAD.MOV.U32 R12, RZ, RZ, 0x1 ;  /* 0x00000001ff0c7424 */ /* 0x000fe200078e00ff */
[----:B------:R-:W-:Y:S02]  /*2530*/  CS2R R10, SRZ ;  /* 0x00000000000a7805 */ /* 0x000fe4000001ff00 */
[----:B------:R-:W-:Y:S01]  /*2540*/  CS2R R8, SRZ ;  /* 0x0000000000087805 */ /* 0x000fe2000001ff00 */
[----:B------:R-:W-:Y:S01]  /*2550*/  UMOV UR4, 0x400 ;  /* 0x0000040000047882 */ /* 0x000fe20000000000 */
[----:B------:R-:W-:Y:S01]  /*2560*/  UMOV UR6, URZ ;  /* 0x000000ff00067c82 */ /* 0x000fe20008000000 */
[----:B------:R-:W-:-:S12]  /*2570*/  ULEA UR37, UR37, UR4, 0x18 ;  /* 0x0000000425257291 */ /* 0x000fd8000f8ec0ff */
.L_x_44:
[----:B------:R-:W-:Y:S02]  /*2580*/  LEA R0, R8, UR37, 0x3 ;  /* 0x0000002508007c11 */ /* 0x000fe4000f8e18ff */
[----:B------:R-:W-:-:S03]  /*2590*/  SHF.L.U32 R5, R9, 0x1f, RZ ;  /* 0x0000001f09057819 */ /* 0x000fc600000006ff */
[----:B------:R-:W-:Y:S01]  /*25a0*/  VIADD R4, R0, 0xe0 ;  /* 0x000000e000047836 */ /* 0x000fe20000000000 */
[----:B------:R-:W1:Y:S02]  /*25b0*/  SYNCS.PHASECHK.TRANS64.TRYWAIT P0, [R0+URZ+0xd0], R5 ;  /* 0x0000d005000075a7 */ /* 0x000e6400080011ff */
[----:B-1----:R-:W-:Y:S05]  /*25c0*/  @!P0 BRA `(.L_x_41) ;  /* 0x0000004c007c8947 */ /* 0x002fea0003800000 */
.L_x_115:
[----:B------:R-:W-:Y:S01]  /*25d0*/  ULEA UR5, UR6, UR37, 0x3 ;  /* 0x0000002506057291 */ /* 0x000fe2000f8e18ff */
[----:B------:R-:W-:Y:S02]  /*25e0*/  PRMT R4, RZ, 0x654, R4 ;  /* 0x00000654ff047816 */ /* 0x000fe40000000004 */
[----:B-1----:R-:W-:Y:S01]  /*25f0*/  SHF.L.U32 R5, R12, 0x1f, RZ ;  /* 0x0000001f0c057819 */ /* 0x002fe200000006ff */
[----:B------:R-:W-:Y:S01]  /*2600*/  UIADD3 UR4, UPT, UPT, UR5, 0x70, URZ ;  /* 0x0000007005047890 */ /* 0x000fe2000fffe0ff */
[----:B------:R1:W-:Y:S05]  /*2610*/  SYNCS.ARRIVE.TRANS64.RED.A1T0 RZ, [R4+URZ], RZ ;  /* 0x000000ff04ff79a7 */ /* 0x0003ea00081004ff */
[----:B------:R-:W-:Y:S01]  /*2620*/  IMAD.U32 R7, RZ, RZ, UR4 ;  /* 0x00000004ff077e24 */ /* 0x000fe2000f8e00ff */
[----:B------:R-:W2:Y:S04]  /*2630*/  SYNCS.PHASECHK.TRANS64.TRYWAIT P0, [UR5+0x80], R5 ;  /* 0x00008005ff0075a7 */ /* 0x000ea80008001105 */
[----:B------:R-:W-:Y:S01]  /*2640*/  PRMT R6, R2, 0x654, R7 ;  /* 0x0000065402067816 */ /* 0x000fe20000000007 */
[----:B-1----:R-:W-:Y:S01]  /*2650*/  @!P2 IMAD.MOV.U32 R4, RZ, RZ, 0x10 ;  /* 0x00000010ff04a424 */ /* 0x002fe200078e00ff */
[----:B--2---:R-:W-:Y:S06]  /*2660*/  @!P0 BRA `(.L_x_42) ;  /* 0x0000004c00688947 */ /* 0x004fec0003800000 */
.L_x_117:
[----:B------:R-:W-:Y:S01]  /*2670*/  ULEA UR4, UR6, UR37, 0x4 ;  /* 0x0000002506047291 */ /* 0x000fe2000f8e20ff */
[----:B------:R-:W-:Y:S01]  /*2680*/  SEL R3, R6, R3, !P2 ;  /* 0x0000000306037207 */ /* 0x000fe20005000000 */
[----:B------:R-:W-:Y:S01]  /*2690*/  UIADD3 UR5, UPT, UPT, UR5, 0x70, URZ ;  /* 0x0000007005057890 */ /* 0x000fe2000fffe0ff */
[----:B-1----:R-:W-:Y:S01]  /*26a0*/  LEA R0, R11, UR37, 0x3 ;  /* 0x000000250b007c11 */ /* 0x002fe2000f8e18ff */
[----:B------:R-:W-:Y:S01]  /*26b0*/  UIADD3 UR4, UPT, UPT, UR4, 0x100, URZ ;  /* 0x0000010004047890 */ /* 0x000fe2000fffe0ff */
[----:B------:R-:W-:Y:S01]  /*26c0*/  SHF.L.U32 R5, R10, 0x1f, RZ ;  /* 0x0000001f0a057819 */ /* 0x000fe200000006ff */
[----:B------:R1:W-:Y:S01]  /*26d0*/  @!P2 SYNCS.ARRIVE.TRANS64.RED RZ, [R3+URZ], R4 ;  /* 0x0000000403ffa9a7 */ /* 0x0003e200080004ff */
[----:B------:R-:W-:Y:S01]  /*26e0*/  UIADD3 UR6, UPT, UPT, UR6, 0x1, URZ ;  /* 0x0000000106067890 */ /* 0x000fe2000fffe0ff */
[----:B------:R-:W-:-:S03]  /*26f0*/  VIADD R8, R8, 0x1 ;  /* 0x0000000108087836 */ /* 0x000fc60000000000 */
[----:B------:R-:W-:Y:S02]  /*2700*/  UISETP.NE.AND UP0, UPT, UR6, 0x2, UPT ;  /* 0x000000020600788c */ /* 0x000fe4000bf05270 */
[----:B------:R-:W-:Y:S06]  /*2710*/  UGETNEXTWORKID.BROADCAST [UR4], [UR5] ;  /* 0x00000000040073ca */ /* 0x000fec0008000100 */
[----:B------:R-:W-:Y:S01]  /*2720*/  USEL UR4, URZ, 0x1, UP0 ;  /* 0x00000001ff047887 */ /* 0x000fe20008000000 */
[----:B------:R-:W-:Y:S01]  /*2730*/  ISETP.NE.AND P0, PT, R8, 0x2, PT ;  /* 0x000000020800780c */ /* 0x000fe20003f05270 */
[----:B------:R-:W-:Y:S01]  /*2740*/  USEL UR6, UR6, URZ, UP0 ;  /* 0x000000ff06067287 */ /* 0x000fe20008000000 */
[----:B------:R-:W2:Y:S03]  /*2750*/  SYNCS.PHASECHK.TRANS64.TRYWAIT P1, [R0+URZ+0x70], R5 ;  /* 0x00007005000075a7 */ /* 0x000ea600080211ff */
[----:B------:R-:W-:Y:S01]  /*2760*/  LOP3.LUT R12, R12, UR4, RZ, 0x3c, !PT ;  /* 0x000000040c0c7c12 */ /* 0x000fe2000f8e3cff */
[----:B-12---:R-:W-:Y:S07]  /*2770*/  @!P1 BRA `(.L_x_43) ;  /* 0x0000004c003c9947 */ /* 0x006fee0003800000 */
.L_x_118:
[C---:B------:R-:W-:Y:S01]  /*2780*/  LEA R4, R11.reuse, UR37, 0x4 ;  /* 0x000000250b047c11 */ /* 0x040fe2000f8e20ff */
[----:B-1----:R-:W-:Y:S01]  /*2790*/  VIADD R0, R0, 0x80 ;  /* 0x0000008000007836 */ /* 0x002fe20000000000 */
[----:B------:R-:W-:Y:S01]  /*27a0*/  SEL R8, R8, RZ, P0 ;  /* 0x000000ff08087207 */ /* 0x000fe20000000000 */
[----:B------:R-:W-:-:S03]  /*27b0*/  VIADD R11, R11, 0x1 ;  /* 0x000000010b0b7836 */ /* 0x000fc60000000000 */
[----:B------:R-:W1:Y:S01]  /*27c0*/  LDS.128 R4, [R4+0x100] ;  /* 0x0001000004047984 */ /* 0x000e620000000c00 */
[----:B------:R-:W-:Y:S02]  /*27d0*/  PRMT R0, RZ, 0x654, R0 ;  /* 0x00000654ff007816 */ /* 0x000fe40000000000 */
[C---:B------:R-:W-:Y:S01]  /*27e0*/  ISETP.NE.AND P1, PT, R11.reuse, 0x2, PT ;  /* 0x000000020b00780c */ /* 0x040fe20003f25270 */
[----:B------:R-:W-:Y:S01]  /*27f0*/  @!PT LDS RZ, [RZ] ;  /* 0x00000000fffff984 */ /* 0x000fe20000000800 */
[----:B------:R-:W-:Y:S01]  /*2800*/  @!PT LDS RZ, [RZ] ;  /* 0x00000000fffff984 */ /* 0x000fe20000000800 */
[----:B------:R-:W-:Y:S01]  /*2810*/  @!PT LDS RZ, [RZ] ;  /* 0x00000000fffff984 */ /* 0x000fe20000000800 */
[----:B------:R-:W-:Y:S01]  /*2820*/  @!PT LDS RZ, [RZ] ;  /* 0x00000000fffff984 */ /* 0x000fe20000000800 */
[----:B------:R2:W-:Y:S06]  /*2830*/  MEMBAR.ALL.CTA ;  /* 0x0000000000007992 */ /* 0x0005ec0000008000 */
[----:B--2---:R-:W2:Y:S01]  /*2840*/  FENCE.VIEW.ASYNC.S ;  /* 0x00000000000073c6 */ /* 0x004ea20000000000 */
[----:B------:R-:W-:Y:S01]  /*2850*/  SEL R11, R11, RZ, P1 ;  /* 0x000000ff0b0b7207 */ /* 0x000fe20000800000 */
[----:B--2---:R2:W-:Y:S01]  /*2860*/  SYNCS.ARRIVE.TRANS64.RED.A1T0 RZ, [R0+URZ], RZ ;  /* 0x000000ff00ff79a7 */ /* 0x0045e200081004ff */
[----:B-1----:R-:W-:-:S02]  /*2870*/  LOP3.LUT P3, RZ, R6, 0x1, RZ, 0xc0, !PT ;  /* 0x0000000106ff7812 */ /* 0x002fc4000786c0ff */
[----:B------:R-:W-:-:S04]  /*2880*/  SEL R5, RZ, 0x1, P1 ;  /* 0x00000001ff057807 */ /* 0x000fc80000800000 */
[----:B------:R-:W-:Y:S02]  /*2890*/  LOP3.LUT R10, R10, R5, RZ, 0x3c, !PT ;  /* 0x000000050a0a7212 */ /* 0x000fe400078e3cff */
[----:B--2---:R-:W-:-:S04]  /*28a0*/  SEL R0, RZ, 0x1, P0 ;  /* 0x00000001ff007807 */ /* 0x004fc80000000000 */
[----:B------:R-:W-:Y:S01]  /*28b0*/  LOP3.LUT R9, R9, R0, RZ, 0x3c, !PT ;  /* 0x0000000009097212 */ /* 0x000fe200078e3cff */
[----:B------:R-:W-:Y:S06]  /*28c0*/  @P3 BRA `(.L_x_44) ;  /* 0xfffffffc002c3947 */ /* 0x000fec000383ffff */
[----:B------:R-:W-:Y:S01]  /*28d0*/  ULEA UR5, UR6, UR37, 0x3 ;  /* 0x0000002506057291 */ /* 0x000fe2000f8e18ff */
[----:B------:R-:W-:-:S08]  /*28e0*/  SHF.L.U32 R3, R12, 0x1f, RZ ;  /* 0x0000001f0c037819 */ /* 0x000fd000000006ff */
[----:B------:R-:W1:Y:S02]  /*28f0*/  SYNCS.PHASECHK.TRANS64 P0, [UR5+0x80], R3 ;  /* 0x00008003ff0075a7 */ /* 0x000e640008001005 */
[----:B-1----:R-:W-:Y:S05]  /*2900*/  @P0 BRA `(.L_x_45) ;  /* 0x0000000000080947 */ /* 0x002fea0003800000 */
[----:B------:R-:W1:Y:S02]  /*2910*/  SYNCS.PHASECHK.TRANS64.TRYWAIT P0, [UR5+0x80], R3 ;  /* 0x00008003ff0075a7 */ /* 0x000e640008001105 */
[----:B-1----:R-:W-:Y:S05]  /*2920*/  @!P0 BRA `(.L_x_46) ;  /* 0x0000004800e48947 */ /* 0x002fea0003800000 */
.L_x_45:
[----:B------:R-:W-:-:S04]  /*2930*/  UIADD3 UR4, UPT, UPT, UR6, 0x1, URZ ;  /* 0x0000000106047890 */ /* 0x000fc8000fffe0ff */
[----:B------:R-:W-:-:S04]  /*2940*/  UISETP.NE.AND UP0, UPT, UR4, 0x2, UPT ;  /* 0x000000020400788c */ /* 0x000fc8000bf05270 */
[----:B------:R-:W-:Y:S02]  /*2950*/  USEL UR7, URZ, 0x1, UP0 ;  /* 0x00000001ff077887 */ /* 0x000fe40008000000 */
[----:B------:R-:W-:-:S04]  /*2960*/  USEL UR4, UR4, URZ, UP0 ;  /* 0x000000ff04047287 */ /* 0x000fc80008000000 */
[----:B------:R-:W-:Y:S01]  /*2970*/  ULEA UR4, UR4, UR37, 0x3 ;  /* 0x0000002504047291 */ /* 0x000fe2000f8e18ff */
[----:B-1----:R-:W-:-:S04]  /*2980*/  LOP3.LUT R3, R12, UR7, RZ, 0x3c, !PT ;  /* 0x000000070c037c12 */ /* 0x002fc8000f8e3cff */
[----:B------:R-:W-:-:S04]  /*2990*/  SHF.L.U32 R0, R3, 0x1f, RZ ;  /* 0x0000001f03007819 */ /* 0x000fc800000006ff */
[----:B------:R-:W1:Y:S02]  /*29a0*/  SYNCS.PHASECHK.TRANS64 P0, [UR4+0x80], R0 ;  /* 0x00008000ff0075a7 */ /* 0x000e640008001004 */
[----:B-1----:R-:W-:Y:S05]  /*29b0*/  @P0 EXIT ;  /* 0x000000000000094d */ /* 0x002fea0003800000 */
[----:B------:R-:W-:Y:S02]  /*29c0*/  SHF.L.U32 R3, R3, 0x1f, RZ ;  /* 0x0000001f03037819 */ /* 0x000fe400000006ff */
[----:B------:R-:W-:-:S07]  /*29d0*/  MOV R0, UR4 ;  /* 0x0000000400007c02 */ /* 0x000fce0008000f00 */
.L_x_47:
[----:B-1----:R1:W2:Y:S02]  /*29e0*/  SYNCS.PHASECHK.TRANS64.TRYWAIT P0, [R0+URZ+0x80], R3 ;  /* 0x00008003000075a7 */ /* 0x0022a400080011ff */
[----:B--2---:R-:W-:Y:S05]  /*29f0*/  @!P0 NANOSLEEP.SYNCS 0x989680 ;  /* 0x009896800000895d */ /* 0x004fea0003900000 */
[----:B------:R-:W2:Y:S02]  /*2a00*/  @!P0 SYNCS.PHASECHK.TRANS64 P0, [R0+URZ+0x80], R3 ;  /* 0x00008003000085a7 */ /* 0x000ea400080010ff */
[----:B--2---:R-:W-:Y:S05]  /*2a10*/  @P0 EXIT ;  /* 0x000000000000094d */ /* 0x004fea0003800000 */
[----:B------:R-:W-:Y:S05]  /*2a20*/  BRA `(.L_x_47) ;  /* 0xfffffffc00ec7947 */ /* 0x000fea000383ffff */
.L_x_40:
[----:B------:R-:W-:-:S09]  /*2a30*/  UISETP.NE.AND UP1, UPT, UR8, URZ, UPT ;  /* 0x000000ff0800728c */ /* 0x000fd2000bf25270 */
[----:B------:R-:W-:Y:S05]  /*2a40*/  BRA.U UP1, `(.L_x_48) ;  /* 0x0000000d01947547 */ /* 0x000fea000b800000 */
[----:B------:R-:W-:Y:S01]  /*2a50*/  UMOV UR4, 0x40 ;  /* 0x0000004000047882 */ /* 0x000fe20000000000 */
[----:B------:R-:W-:Y:S01]  /*2a60*/  NOP ;  /* 0x0000000000007918 */ /* 0x000fe20000000000 */
[----:B------:R-:W-:Y:S01]  /*2a70*/  ULEA UR4, UR37, UR4, 0x18 ;  /* 0x0000000425047291 */ /* 0x000fe2000f8ec0ff */
[----:B------:R-:W-:Y:S02]  /*2a80*/  UMOV UR5, 0x400 ;  /* 0x0000040000057882 */ /* 0x000fe40000000000 */
[----:B------:R-:W-:-:S06]  /*2a90*/  ULEA UR37, UR37, UR5, 0x18 ;  /* 0x0000000525257291 */ /* 0x000fcc000f8ec0ff */
[----:B------:R-:W1:Y:S02]  /*2aa0*/  LDS.U8 R0, [UR4+0x1c] ;  /* 0x00001c04ff007984 */ /* 0x000e640008000000 */
[----:B-1----:R-:W-:-:S13]  /*2ab0*/  ISETP.NE.AND P0, PT, R0, RZ, PT ;  /* 0x000000ff0000720c */ /* 0x002fda0003f05270 */
[----:B------:R-:W-:Y:S05]  /*2ac0*/  @P0 BRA `(.L_x_49) ;  /* 0x0000000000580947 */ /* 0x000fea0003800000 */
[----:B------:R-:W-:-:S13]  /*2ad0*/  ELECT P0, URZ, PT ;  /* 0x0000000000ff782f */ /* 0x000fda0003800000 */
[----:B------:R-:W-:Y:S05]  /*2ae0*/  @!P0 BRA `(.L_x_50) ;  /* 0x0000000000608947 */ /* 0x000fea0003800000 */
[----:B------:R-:W-:Y:S01]  /*2af0*/  UMOV UR5, 0x10 ;  /* 0x0000001000057882 */ /* 0x000fe20000000000 */
[----:B------:R-:W-:Y:S01]  /*2b00*/  HFMA2 R0, -RZ, RZ, 0, 5.9604644775390625e-08 ;  /* 0x00000001ff007431 */ /* 0x000fe200000001ff */
[----:B------:R-:W-:-:S03]  /*2b10*/  MOV R2, 0xffff ;  /* 0x0000ffff00027802 */ /* 0x000fc60000000f00 */
[----:B------:R-:W-:Y:S04]  /*2b20*/  DEPBAR.LE SB1, 0x36 ;  /* 0x00009d800000791a */ /* 0x000fe80000000000 */
[----:B------:R-:W1:Y:S02]  /*2b30*/  UTCATOMSWS.FIND_AND_SET.ALIGN UP0, UR5, UR5 ;  /* 0x00000005000575e3 */ /* 0x000e640008000800 */
[----:B-1----:R-:W-:Y:S01]  /*2b40*/  MOV R3, UR5 ;  /* 0x0000000500037c02 */ /* 0x002fe20008000f00 */
[----:B------:R-:W-:Y:S06]  /*2b50*/  BRA.U UP0, `(.L_x_51) ;  /* 0x0000000100187547 */ /* 0x000fec000b800000 */
.L_x_52:
[----:B------:R-:W-:Y:S05]  /*2b60*/  NANOSLEEP 0x64 ;  /* 0x000000640000795d */ /* 0x000fea0003800000 */
[----:B------:R-:W-:-:S05]  /*2b70*/  UMOV UR5, 0x10 ;  /* 0x0000001000057882 */ /* 0x000fca0000000000 */
[----:B------:R-:W-:Y:S04]  /*2b80*/  DEPBAR.LE SB1, 0x36 ;  /* 0x00009d800000791a */ /* 0x000fe80000000000 */
[----:B------:R-:W1:Y:S02]  /*2b90*/  UTCATOMSWS.FIND_AND_SET.ALIGN UP0, UR5, UR5 ;  /* 0x00000005000575e3 */ /* 0x000e640008000800 */
[----:B-1----:R-:W-:Y:S01]  /*2ba0*/  MOV R3, UR5 ;  /* 0x0000000500037c02 */ /* 0x002fe20008000f00 */
[----:B------:R-:W-:Y:S05]  /*2bb0*/  BRA.U !UP0, `(.L_x_52) ;  /* 0xfffffffd08e87547 */ /* 0x000fea000b83ffff */
.L_x_51:
[-C--:B------:R-:W-:Y:S02]  /*2bc0*/  SHF.L.U32 R2, R2, R3.reuse, RZ ;  /* 0x0000000302027219 */ /* 0x080fe400000006ff */
[----:B------:R-:W-:Y:S01]  /*2bd0*/  SHF.L.U32 R0, R0, R3, RZ ;  /* 0x0000000300007219 */ /* 0x000fe200000006ff */
[----:B------:R-:W-:Y:S02]  /*2be0*/  IMAD.SHL.U32 R3, R3, 0x20, RZ ;  /* 0x0000002003037824 */ /* 0x000fe400078e00ff */
[----:B------:R1:W-:Y:S04]  /*2bf0*/  ATOMS.OR RZ, [UR4+0x14], R2 ;  /* 0x00001402ffff798c */ /* 0x0003e8000b000004 */
[----:B------:R1:W-:Y:S04]  /*2c00*/  ATOMS.OR RZ, [UR4+0x18], R0 ;  /* 0x00001800ffff798c */ /* 0x0003e8000b000004 */
[----:B------:R1:W-:Y:S01]  /*2c10*/  STS [UR37+0x120], R3 ;  /* 0x00012003ff007988 */ /* 0x0003e20008000825 */
[----:B------:R-:W-:Y:S05]  /*2c20*/  BRA `(.L_x_50) ;  /* 0x0000000000107947 */ /* 0x000fea0003800000 */
.L_x_49:
[----:B------:R-:W-:Y:S02]  /*2c30*/  MOV R0, 0xffffffff ;  /* 0xffffffff00007802 */ /* 0x000fe40000000f00 */
[----:B------:R-:W-:-:S03]  /*2c40*/  MOV R2, 0x2c70 ;  /* 0x00002c7000027802 */ /* 0x000fc60000000f00 */
[----:B------:R1:W-:Y:S04]  /*2c50*/  STS [UR37+0x120], R0 ;  /* 0x00012000ff007988 */ /* 0x0003e80008000825 */
[----:B-1-3-5:R-:W-:Y:S05]  /*2c60*/  CALL.REL.NOINC `($__internal_1_$__cuda_sm10x_tcgen05_guardrail_trap_phase_invalid_during_alloc) ;  /* 0x0000004c00a07944 */ /* 0x02afea0003c00000 */
.L_x_50:
[----:B------:R-:W-:Y:S05]  /*2c70*/  WARPSYNC.ALL ;  /* 0x0000000000007948 */ /* 0x000fea0003800000 */
[----:B------:R-:W2:Y:S01]  /*2c80*/  S2UR UR6, SR_CgaCtaId ;  /* 0x00000000000679c3 */ /* 0x000ea20000008800 */
[----:B------:R-:W-:Y:S01]  /*2c90*/  UMOV UR4, 0x400 ;  /* 0x0000040000047882 */ /* 0x000fe20000000000 */
[----:B------:R-:W-:-:S06]  /*2ca0*/  NOP ;  /* 0x0000000000007918 */ /* 0x000fcc0000000000 */
[----:B------:R-:W-:Y:S06]  /*2cb0*/  BAR.ARV 0x6, 0xa0 ;  /* 0x0182800000007b1d */ /* 0x000fec0000002000 */
[----:B------:R-:W4:Y:S01]  /*2cc0*/  LDCU UR7, c[0x0][0x38c] ;  /* 0x00007180ff0777ac */ /* 0x000f220008000800 */
[----:B------:R-:W-:Y:S01]  /*2cd0*/  IMAD.MOV.U32 R11, RZ, RZ, 0x1 ;  /* 0x00000001ff0b7424 */ /* 0x000fe200078e00ff */
[----:B------:R-:W-:Y:S01]  /*2ce0*/  CS2R R8, SRZ ;  /* 0x0000000000087805 */ /* 0x000fe2000001ff00 */
[----:B------:R-:W-:Y:S01]  /*2cf0*/  IMAD.MOV.U32 R10, RZ, RZ, RZ ;  /* 0x000000ffff0a7224 */ /* 0x000fe200078e00ff */
[----:B------:R-:W-:Y:S01]  /*2d00*/  UMOV UR18, URZ ;  /* 0x000000ff00127c82 */ /* 0x000fe20008000000 */
[----:B------:R-:W-:Y:S01]  /*2d10*/  UMOV UR17, URZ ;  /* 0x000000ff00117c82 */ /* 0x000fe20008000000 */
[----:B------:R-:W-:Y:S01]  /*2d20*/  UMOV UR22, 0x0 ;  /* 0x0000000000167882 */ /* 0x000fe20000000000 */
[----:B------:R-:W-:Y:S01]  /*2d30*/  UMOV UR23, 0x42004a0 ;  /* 0x042004a000177882 */ /* 0x000fe20000000000 */
[----:B------:R-:W-:Y:S01]  /*2d40*/  UMOV UR20, 0x0 ;  /* 0x0000000000147882 */ /* 0x000fe20000000000 */
[----:B------:R-:W-:Y:S01]  /*2d50*/  UMOV UR21, 0x42004a0 ;  /* 0x042004a000157882 */ /* 0x000fe20000000000 */
[----:B--2---:R-:W-:Y:S01]  /*2d60*/  ULEA UR6, UR6, UR4, 0x18 ;  /* 0x0000000406067291 */ /* 0x004fe2000f8ec0ff */
[----:B------:R-:W2:Y:S03]  /*2d70*/  LDCU UR4, c[0x0][0x38c] ;  /* 0x00007180ff0477ac */ /* 0x000ea60008000800 */
[----:B------:R-:W-:-:S02]  /*2d80*/  UIADD3 UR11, UPT, UPT, UR6, 0x4400, URZ ;  /* 0x00004400060b7890 */ /* 0x000fc4000fffe0ff */
[----:B----4-:R-:W-:-:S03]  /*2d90*/  UIADD3 UR7, UPT, UPT, UR7, 0x3f, URZ ;  /* 0x0000003f07077890 */ /* 0x010fc6000fffe0ff */
[----:B-1----:R-:W1:Y:S01]  /*2da0*/  LDS R0, [UR6+0x120] ;  /* 0x00012006ff007984 */ /* 0x002e620008000800 */
[----:B------:R-:W-:Y:S02]  /*2db0*/  UIADD3 UR12, UPT, UPT, UR6, 0x8400, URZ ;  /* 0x00008400060c7890 */ /* 0x000fe4000fffe0ff */
[----:B------:R-:W-:Y:S02]  /*2dc0*/  USHF.R.S32.HI UR5, URZ, 0x1f, UR7 ;  /* 0x0000001fff057899 */ /* 0x000fe40008011407 */
[----:B------:R-:W-:Y:S02]  /*2dd0*/  USHF.R.U32.HI UR11, URZ, 0x4, UR11 ;  /* 0x00000004ff0b7899 */ /* 0x000fe4000801160b */
[----:B------:R-:W-:Y:S02]  /*2de0*/  ULEA.HI UR5, UR5, UR7, URZ, 0x6 ;  /* 0x0000000705057291 */ /* 0x000fe4000f8f30ff */
[----:B------:R-:W-:Y:S02]  /*2df0*/  USHF.R.U32.HI UR12, URZ, 0x4, UR12 ;  /* 0x00000004ff0c7899 */ /* 0x000fe4000801160c */
[----:B------:R-:W-:-:S02]  /*2e00*/  USHF.R.S32.HI UR5, URZ, 0x6, UR5 ;  /* 0x00000006ff057899 */ /* 0x000fc40008011405 */
[----:B------:R-:W-:Y:S02]  /*2e10*/  ULOP3.LUT UR11, UR11, 0x3fff, URZ, 0xc0, !UPT ;  /* 0x00003fff0b0b7892 */ /* 0x000fe4000f8ec0ff */
[----:B------:R-:W-:Y:S02]  /*2e20*/  UISETP.LT.AND UP0, UPT, UR5, 0x1, UPT ;  /* 0x000000010500788c */ /* 0x000fe4000bf01270 */
[----:B------:R-:W-:Y:S02]  /*2e30*/  ULOP3.LUT UR12, UR12, 0x3fff, URZ, 0xc0, !UPT ;  /* 0x00003fff0c0c7892 */ /* 0x000fe4000f8ec0ff */
[----:B------:R-:W-:Y:S02]  /*2e40*/  USEL UR10, UR5, 0x1, !UP0 ;  /* 0x00000001050a7887 */ /* 0x000fe4000c000000 */
[----:B------:R-:W-:Y:S02]  /*2e50*/  ULOP3.LUT UR11, UR11, 0x10000, URZ, 0xfc, !UPT ;  /* 0x000100000b0b7892 */ /* 0x000fe4000f8efcff */
[----:B------:R-:W-:-:S02]  /*2e60*/  ULOP3.LUT UR12, UR12, 0x10000, URZ, 0xfc, !UPT ;  /* 0x000100000c0c7892 */ /* 0x000fc4000f8efcff */
[----:B------:R-:W-:Y:S02]  /*2e70*/  UIADD3 UR10, UPT, UPT, -UR10, URZ, URZ ;  /* 0x000000ff0a0a7290 */ /* 0x000fe4000fffe1ff */
[----:B--2---:R-:W-:Y:S01]  /*2e80*/  UISETP.GE.AND UP3, UPT, UR4, 0x1, UPT ;  /* 0x000000010400788c */ /* 0x004fe2000bf66270 */
[----:B-1----:R-:W-:-:S15]  /*2e90*/  R2UR UR19, R0 ;  /* 0x00000000001372ca */ /* 0x002fde00000e0000 */
.L_x_59:
[----:B------:R-:W-:Y:S02]  /*2ea0*/  LEA R0, R10, UR6, 0x3 ;  /* 0x000000060a007c11 */ /* 0x000fe4000f8e18ff */
[----:B------:R-:W-:Y:S02]  /*2eb0*/  SHF.L.U32 R5, R9, 0x1f, RZ ;  /* 0x0000001f09057819 */ /* 0x000fe400000006ff */
[----:B------:R-:W-:Y:S01]  /*2ec0*/  PLOP3.LUT P0, PT, PT, PT, UP3, 0x80, 0x8 ;  /* 0x000000000008781c */ /* 0x000fe20003f0f038 */
[----:B------:R-:W-:Y:S01]  /*2ed0*/  VIADD R3, R0, 0x80 ;  /* 0x0000008000037836 */ /* 0x000fe20000000000 */
[----:B-1----:R-:W1:Y:S02]  /*2ee0*/  SYNCS.PHASECHK.TRANS64.TRYWAIT P1, [R0+URZ+0x70], R5 ;  /* 0x00007005000075a7 */ /* 0x002e6400080211ff */
[----:B-1--4-:R-:W-:Y:S09]  /*2ef0*/  @!P1 BRA `(.L_x_53) ;  /* 0x0000004400889947 */ /* 0x012ff20003800000 */
.L_x_120:
[----:B------:R-:W-:Y:S01]  /*2f00*/  LEA R4, R10, UR6, 0x4 ;  /* 0x000000060a047c11 */ /* 0x000fe2000f8e20ff */
[----:B------:R-:W-:Y:S01]  /*2f10*/  @UP3 ULEA UR4, UR17, UR6, 0x3 ;  /* 0x0000000611043291 */ /* 0x000fe2000f8e18ff */
[----:B------:R-:W-:Y:S01]  /*2f20*/  PLOP3.LUT P2, PT, PT, PT, PT, 0x80, 0x8 ;  /* 0x000000000008781c */ /* 0x000fe20003f4f070 */
[----:B------:R-:W-:Y:S01]  /*2f30*/  ULEA UR8, UR18, UR6, 0x3 ;  /* 0x0000000612087291 */ /* 0x000fe2000f8e18ff */
[----:B------:R-:W-:Y:S02]  /*2f40*/  PRMT R3, RZ, 0x654, R3 ;  /* 0x00000654ff037816 */ /* 0x000fe40000000003 */
[----:B-1----:R-:W1:Y:S01]  /*2f50*/  LDS.128 R4, [R4+0x100] ;  /* 0x0001000004047984 */ /* 0x002e620000000c00 */
[----:B------:R-:W-:Y:S02]  /*2f60*/  @P0 SHF.L.U32 R2, R8, 0x1f, RZ ;  /* 0x0000001f08020819 */ /* 0x000fe400000006ff */
[----:B------:R-:W-:Y:S01]  /*2f70*/  SHF.L.U32 R0, R11, 0x1f, RZ ;  /* 0x0000001f0b007819 */ /* 0x000fe200000006ff */
[----:B------:R-:W-:Y:S01]  /*2f80*/  @!PT LDS RZ, [RZ] ;  /* 0x00000000fffff984 */ /* 0x000fe20000000800 */
[----:B------:R-:W-:Y:S01]  /*2f90*/  @!PT LDS RZ, [RZ] ;  /* 0x00000000fffff984 */ /* 0x000fe20000000800 */
[----:B------:R-:W-:Y:S01]  /*2fa0*/  @!PT LDS RZ, [RZ] ;  /* 0x00000000fffff984 */ /* 0x000fe20000000800 */
[----:B------:R-:W-:Y:S01]  /*2fb0*/  @!PT LDS RZ, [RZ] ;  /* 0x00000000fffff984 */ /* 0x000fe20000000800 */
[----:B------:R2:W-:Y:S06]  /*2fc0*/  MEMBAR.ALL.CTA ;  /* 0x0000000000007992 */ /* 0x0005ec0000008000 */
[----:B--2---:R-:W2:Y:S02]  /*2fd0*/  FENCE.VIEW.ASYNC.S ;  /* 0x00000000000073c6 */ /* 0x004ea40000000000 */
[----:B--2---:R2:W-:Y:S01]  /*2fe0*/  SYNCS.ARRIVE.TRANS64.RED.A1T0 RZ, [R3+URZ], RZ ;  /* 0x000000ff03ff79a7 */ /* 0x0045e200081004ff */
[----:B------:R2:W4:Y:S01]  /*2ff0*/  @P0 SYNCS.PHASECHK.TRANS64.TRYWAIT P2, [UR4], R2 ;  /* 0x00000002ff0005a7 */ /* 0x0005220008041104 */
[----:B------:R-:W-:Y:S01]  /*3000*/  ULEA.HI UR4, UR18, UR18, URZ, 0x1 ;  /* 0x0000001212047291 */ /* 0x000fe2000f8f08ff */
[----:B-1----:R-:W-:-:S03]  /*3010*/  LOP3.LUT P1, RZ, R6, 0x1, RZ, 0xc0, !PT ;  /* 0x0000000106ff7812 */ /* 0x002fc6000782c0ff */
[----:B------:R-:W-:Y:S02]  /*3020*/  USHF.L.U32 UR9, UR4, 0x6, URZ ;  /* 0x0000000604097899 */ /* 0x000fe400080006ff */
[----:B------:R-:W-:Y:S02]  /*3030*/  ULOP3.LUT UR4, UR4, 0xffe, URZ, 0xc0, !UPT ;  /* 0x00000ffe04047892 */ /* 0x000fe4000f8ec0ff */
[----:B------:R-:W-:Y:S02]  /*3040*/  ULOP3.LUT UR9, UR9, 0xffffff80, URZ, 0xc0, !UPT ;  /* 0xffffff8009097892 */ /* 0x000fe4000f8ec0ff */
[----:B------:R-:W-:Y:S02]  /*3050*/  UIADD3 UR4, UPT, UPT, -UR4, UR18, URZ ;  /* 0x0000001204047290 */ /* 0x000fe4000fffe1ff */
[----:B------:R-:W-:Y:S01]  /*3060*/  UIADD3 UR9, UPT, UPT, UR19, UR9, URZ ;  /* 0x0000000913097290 */ /* 0x000fe2000fffe0ff */
[----:B------:R-:W1:Y:S03]  /*3070*/  SYNCS.PHASECHK.TRANS64.TRYWAIT P0, [UR8+0xb0], R0 ;  /* 0x0000b000ff0075a7 */ /* 0x000e660008001108 */
[----:B------:R-:W-:Y:S01]  /*3080*/  ULEA UR9, UR4, UR9, 0x14 ;  /* 0x0000000904097291 */ /* 0x000fe2000f8ea0ff */
[----:B-12-4-:R-:W-:Y:S11]  /*3090*/  @!P0 BRA `(.L_x_54) ;  /* 0x0000004400348947 */ /* 0x016ff60003800000 */
.L_x_122:
[----:B------:R-:W-:Y:S01]  /*30a0*/  IADD3 R10, PT, PT, R10, 0x1, RZ ;  /* 0x000000010a0a7810 */ /* 0x000fe20007ffe0ff */
[----:B------:R-:W-:Y:S06]  /*30b0*/  BRA.U !UP3, `(.L_x_55) ;  /* 0x000000010b987547 */ /* 0x000fec000b800000 */
[----:B------:R-:W-:Y:S01]  /*30c0*/  UPLOP3.LUT UP4, UPT, UPT, UPT, UPT, 0x40, 0x4 ;  /* 0x000000000004789c */ /* 0x000fe20003f8e870 */
[----:B------:R-:W-:Y:S01]  /*30d0*/  UMOV UR16, UR10 ;  /* 0x0000000a00107c82 */ /* 0x000fe20008000000 */
[----:B------:R-:W-:Y:S01]  /*30e0*/  UMOV UR15, UR5 ;  /* 0x00000005000f7c82 */ /* 0x000fe20008000000 */
[----:B------:R-:W-:-:S08]  /*30f0*/  UMOV UR14, UR17 ;  /* 0x00000011000e7c82 */ /* 0x000fd00008000000 */
.L_x_58:
[----:B------:R-:W-:Y:S02]  /*3100*/  UIADD3 UR16, UPT, UPT, UR16, 0x1, URZ ;  /* 0x0000000110107890 */ /* 0x000fe4000fffe0ff */
[----:B--2---:R-:W-:Y:S02]  /*3110*/  ULEA UR7, UR14, UR6, 0x3 ;  /* 0x000000060e077291 */ /* 0x004fe4000f8e18ff */
[----:B------:R-:W-:Y:S01]  /*3120*/  UISETP.NE.AND UP0, UPT, UR16, URZ, UPT ;  /* 0x000000ff1000728c */ /* 0x000fe2000bf05270 */
[----:B----4-:R-:W-:Y:S10]  /*3130*/  @P2 BRA `(.L_x_56) ;  /* 0x00000000000c2947 */ /* 0x010ff40003800000 */
[----:B-1----:R-:W-:Y:S04]  /*3140*/  SHF.L.U32 R3, R8, 0x1f, RZ ;  /* 0x0000001f08037819 */ /* 0x002fe800000006ff */
[----:B------:R-:W1:Y:S02]  /*3150*/  SYNCS.PHASECHK.TRANS64.TRYWAIT P0, [UR7], R3 ;  /* 0x00000003ff0075a7 */ /* 0x000e640008001107 */
[----:B-1----:R-:W-:Y:S05]  /*3160*/  @!P0 BRA `(.L_x_57) ;  /* 0x0000004400188947 */ /* 0x002fea0003800000 */
.L_x_56:
[----:B------:R-:W-:Y:S01]  /*3170*/  UISETP.NE.AND UP1, UPT, UR15, 0x1, UPT ;  /* 0x000000010f00788c */ /* 0x000fe2000bf25270 */
[----:B------:R-:W-:Y:S01]  /*3180*/  PLOP3.LUT P2, PT, PT, PT, PT, 0x80, 0x8 ;  /* 0x000000000008781c */ /* 0x000fe20003f4f070 */
[----:B------:R-:W-:Y:S02]  /*3190*/  UIADD3 UR17, UPT, UPT, UR14, 0x1, URZ ;  /* 0x000000010e117890 */ /* 0x000fe4000fffe0ff */
[----:B------:R-:W-:Y:S02]  /*31a0*/  ULEA UR24, UR14, UR12, 0x9 ;  /* 0x0000000c0e187291 */ /* 0x000fe4000f8e48ff */
[----:B------:R-:W-:Y:S01]  /*31b0*/  UISETP.NE.AND UP2, UPT, UR17, 0x4, UPT ;  /* 0x000000041100788c */ /* 0x000fe2000bf45270 */
[----:B------:R-:W-:Y:S01]  /*31c0*/  PLOP3.LUT P0, PT, PT, PT, UP1, 0x80, 0x8 ;  /* 0x000000000008781c */ /* 0x000fe20003f0f018 */
[----:B------:R-:W-:Y:S02]  /*31d0*/  ULEA UR26, UR14, UR11, 0x8 ;  /* 0x0000000b0e1a7291 */ /* 0x000fe4000f8e40ff */
[----:B------:R-:W-:Y:S02]  /*31e0*/  USEL UR13, URZ, 0x1, UP2 ;  /* 0x00000001ff0d7887 */ /* 0x000fe40009000000 */
[----:B------:R-:W-:Y:S02]  /*31f0*/  USEL UR17, UR17, URZ, UP2 ;  /* 0x000000ff11117287 */ /* 0x000fe40009000000 */
[----:B------:R-:W-:Y:S02]  /*3200*/  UIADD3 UR30, UPT, UPT, UR24, 0x2, URZ ;  /* 0x00000002181e7890 */ /* 0x000fe4000fffe0ff */
[----:B------:R-:W-:Y:S01]  /*3210*/  @UP1 ULEA UR4, UR17, UR6, 0x3 ;  /* 0x0000000611041291 */ /* 0x000fe2000f8e18ff */
[----:B------:R-:W-:Y:S01]  /*3220*/  LOP3.LUT R8, R8, UR13, RZ, 0x3c, !PT ;  /* 0x0000000d08087c12 */ /* 0x000fe2000f8e3cff */
[----:B------:R-:W-:Y:S02]  /*3230*/  UIADD3 UR28, UPT, UPT, UR26, 0x2, URZ ;  /* 0x000000021a1c7890 */ /* 0x000fe4000fffe0ff */
[----:B------:R-:W-:Y:S01]  /*3240*/  UIADD3 UR7, UPT, UPT, UR7, 0x20, URZ ;  /* 0x0000002007077890 */ /* 0x000fe2000fffe0ff */
[----:B-1----:R-:W-:Y:S01]  /*3250*/  @P0 SHF.L.U32 R0, R8, 0x1f, RZ ;  /* 0x0000001f08000819 */ /* 0x002fe200000006ff */
[----:B------:R-:W-:Y:S01]  /*3260*/  UMOV UR25, 0x80004020 ;  /* 0x8000402000197882 */ /* 0x000fe20000000000 */
[----:B------:R-:W-:Y:S01]  /*3270*/  UMOV UR27, 0x80004020 ;  /* 0x80004020001b7882 */ /* 0x000fe20000000000 */
[----:B------:R-:W-:Y:S01]  /*3280*/  UMOV UR31, 0x80004020 ;  /* 0x80004020001f7882 */ /* 0x000fe20000000000 */
[----:B------:R2:W4:Y:S01]  /*3290*/  @P0 SYNCS.PHASECHK.TRANS64.TRYWAIT P2, [UR4], R0 ;  /* 0x00000000ff0005a7 */ /* 0x0005220008041104 */
[----:B------:R-:W-:Y:S01]  /*32a0*/  UIADD3 UR15, UPT, UPT, UR15, -0x1, URZ ;  /* 0xffffffff0f0f7890 */ /* 0x000fe2000fffe0ff */
[----:B------:R2:W-:Y:S01]  /*32b0*/  UTCIMMA gdesc[UR26], gdesc[UR24], tmem[UR9], tmem[UR22], idesc[UR23], UP4 ;  /* 0x00ff16181a0075ea */ /* 0x0005e2000a000109 */
[----:B------:R-:W-:Y:S01]  /*32c0*/  UPLOP3.LUT UP4, UPT, UPT, UPT, UPT, 0x80, 0x8 ;  /* 0x000000000008789c */ /* 0x000fe20003f8f070 */
[----:B------:R-:W-:Y:S01]  /*32d0*/  UMOV UR29, 0x80004020 ;  /* 0x80004020001d7882 */ /* 0x000fe20000000000 */
[----:B------:R-:W-:Y:S01]  /*32e0*/  UMOV UR14, UR17 ;  /* 0x00000011000e7c82 */ /* 0x000fe20008000000 */
[----:B------:R2:W-:Y:S01]  /*32f0*/  UTCIMMA gdesc[UR28], gdesc[UR30], tmem[UR9], tmem[UR20], idesc[UR21], UPT ;  /* 0x00ff141e1c0075ea */ /* 0x0005e2000b800109 */
[----:B------:R2:W-:Y:S01]  /*3300*/  UTCBAR [UR7], URZ ;  /* 0x000000ff070073e9 */ /* 0x0005e200080000ff */
[----:B------:R-:W-:Y:S06]  /*3310*/  BRA.U UP0, `(.L_x_58) ;  /* 0xfffffffd00787547 */ /* 0x000fec000b83ffff */
.L_x_55:
[----:B------:R-:W-:Y:S01]  /*3320*/  UIADD3 UR18, UPT, UPT, UR18, 0x1, URZ ;  /* 0x0000000112127890 */ /* 0x000fe2000fffe0ff */
[C---:B------:R-:W-:Y:S01]  /*3330*/  ISETP.NE.AND P0, PT, R10.reuse, 0x2, PT ;  /* 0x000000020a00780c */ /* 0x040fe20003f05270 */
[----:B------:R-:W-:Y:S02]  /*3340*/  UIADD3 UR8, UPT, UPT, UR8, 0x90, URZ ;  /* 0x0000009008087890 */ /* 0x000fe4000fffe0ff */
[----:B------:R-:W-:Y:S01]  /*3350*/  UISETP.NE.AND UP0, UPT, UR18, 0x4, UPT ;  /* 0x000000041200788c */ /* 0x000fe2000bf05270 */
[----:B-12---:R-:W-:Y:S02]  /*3360*/  SEL R0, RZ, 0x1, P0 ;  /* 0x00000001ff007807 */ /* 0x006fe40000000000 */
[----:B------:R-:W-:Y:S01]  /*3370*/  SEL R10, R10, RZ, P0 ;  /* 0x000000ff0a0a7207 */ /* 0x000fe20000000000 */
[----:B------:R-:W-:Y:S01]  /*3380*/  USEL UR4, URZ, 0x1, UP0 ;  /* 0x00000001ff047887 */ /* 0x000fe20008000000 */
[----:B------:R-:W-:Y:S01]  /*3390*/  LOP3.LUT R9, R9, R0, RZ, 0x3c, !PT ;  /* 0x0000000009097212 */ /* 0x000fe200078e3cff */
[----:B------:R-:W-:Y:S01]  /*33a0*/  USEL UR18, UR18, URZ, UP0 ;  /* 0x000000ff12127287 */ /* 0x000fe20008000000 */
[----:B------:R1:W-:Y:S03]  /*33b0*/  UTCBAR [UR8], URZ ;  /* 0x000000ff080073e9 */ /* 0x0003e600080000ff */
[----:B------:R-:W-:Y:S01]  /*33c0*/  LOP3.LUT R11, R11, UR4, RZ, 0x3c, !PT ;  /* 0x000000040b0b7c12 */ /* 0x000fe2000f8e3cff */
[----:B------:R-:W-:Y:S07]  /*33d0*/  @P1 BRA `(.L_x_59) ;  /* 0xfffffff800b01947 */ /* 0x000fee000383ffff */
[----:B------:R-:W2:Y:S01]  /*33e0*/  S2UR UR4, SR_CgaCtaId ;  /* 0x00000000000479c3 */ /* 0x000ea20000008800 */
[----:B------:R-:W-:Y:S01]  /*33f0*/  ELECT P0, URZ, PT ;  /* 0x0000000000ff782f */ /* 0x000fe20003800000 */
[----:B------:R-:W-:Y:S01]  /*3400*/  IMAD.MOV.U32 R0, RZ, RZ, 0x1 ;  /* 0x00000001ff007424 */ /* 0x000fe200078e00ff */
[----:B------:R-:W-:Y:S01]  /*3410*/  UIADD3 UR6, UPT, UPT, UR6, 0xb0, URZ ;  /* 0x000000b006067890 */ /* 0x000fe2000fffe0ff */
[----:B------:R-:W-:Y:S01]  /*3420*/  SHF.L.U32 R3, R11, 0x1f, RZ ;  /* 0x0000001f0b037819 */ /* 0x000fe200000006ff */
[----:B------:R-:W-:-:S03]  /*3430*/  UMOV UR5, 0x40 ;  /* 0x0000004000057882 */ /* 0x000fc60000000000 */
[----:B------:R-:W-:Y:S01]  /*3440*/  UVIRTCOUNT.DEALLOC.SMPOOL 0x80 ;  /* 0x000000800000784c */ /* 0x000fe20000000000 */
[----:B--2---:R-:W-:Y:S02]  /*3450*/  ULEA UR4, UR4, UR5, 0x18 ;  /* 0x0000000504047291 */ /* 0x004fe4000f8ec0ff */
[----:B------:R-:W-:-:S07]  /*3460*/  ULEA UR5, UR18, UR6, 0x3 ;  /* 0x0000000612057291 */ /* 0x000fce000f8e18ff */
[----:B------:R2:W-:Y:S02]  /*3470*/  @P0 STS.U8 [UR4+0x1c], R0 ;  /* 0x00001c00ff000988 */ /* 0x0005e40008000004 */
[----:B------:R-:W3:Y:S02]  /*3480*/  SYNCS.PHASECHK.TRANS64.TRYWAIT P0, [UR5], R3 ;  /* 0x00000003ff0075a7 */ /* 0x000ee40008001105 */
[----:B--23--:R-:W-:Y:S05]  /*3490*/  @!P0 BRA `(.L_x_60) ;  /* 0x0000004000648947 */ /* 0x00cfea0003800000 */
.L_x_125:
[----:B------:R-:W-:-:S04]  /*34a0*/  UIADD3 UR7, UPT, UPT, UR18, 0x1, URZ ;  /* 0x0000000112077890 */ /* 0x000fc8000fffe0ff */
[----:B------:R-:W-:-:S04]  /*34b0*/  UISETP.NE.AND UP0, UPT, UR7, 0x4, UPT ;  /* 0x000000040700788c */ /* 0x000fc8000bf05270 */
[----:B-1----:R-:W-:Y:S02]  /*34c0*/  USEL UR8, URZ, 0x1, UP0 ;  /* 0x00000001ff087887 */ /* 0x002fe40008000000 */
[----:B------:R-:W-:-:S04]  /*34d0*/  USEL UR7, UR7, URZ, UP0 ;  /* 0x000000ff07077287 */ /* 0x000fc80008000000 */
[----:B------:R-:W-:Y:S01]  /*34e0*/  ULEA UR5, UR7, UR6, 0x3 ;  /* 0x0000000607057291 */ /* 0x000fe2000f8e18ff */
[----:B------:R-:W-:-:S04]  /*34f0*/  LOP3.LUT R2, R11, UR8, RZ, 0x3c, !PT ;  /* 0x000000080b027c12 */ /* 0x000fc8000f8e3cff */
[----:B--2---:R-:W-:-:S04]  /*3500*/  SHF.L.U32 R3, R2, 0x1f, RZ ;  /* 0x0000001f02037819 */ /* 0x004fc800000006ff */
[----:B------:R-:W1:Y:S02]  /*3510*/  SYNCS.PHASECHK.TRANS64.TRYWAIT P0, [UR5], R3 ;  /* 0x00000003ff0075a7 */ /* 0x000e640008001105 */
[----:B-1----:R-:W-:Y:S05]  /*3520*/  @!P0 BRA `(.L_x_61) ;  /* 0x0000004000588947 */ /* 0x002fea0003800000 */
.L_x_127:
        /* <DEDUP_REMOVED lines=9> */
.L_x_129:
[----:B------:R-:W-:-:S04]  /*35c0*/  UIADD3 UR7, UPT, UPT, UR7, 0x1, URZ ;  /* 0x0000000107077890 */ /* 0x000fc8000fffe0ff */
[----:B------:R-:W-:-:S04]  /*35d0*/  UISETP.NE.AND UP0, UPT, UR7, 0x4, UPT ;  /* 0x000000040700788c */ /* 0x000fc8000bf05270 */
[----:B------:R-:W-:Y:S02]  /*35e0*/  USEL UR5, URZ, 0x1, UP0 ;  /* 0x00000001ff057887 */ /* 0x000fe40008000000 */
[----:B------:R-:W-:-:S04]  /*35f0*/  USEL UR7, UR7, URZ, UP0 ;  /* 0x000000ff07077287 */ /* 0x000fc80008000000 */
[----:B------:R-:W-:Y:S01]  /*3600*/  ULEA UR7, UR7, UR6, 0x3 ;  /* 0x0000000607077291 */ /* 0x000fe2000f8e18ff */
[----:B-1----:R-:W-:-:S04]  /*3610*/  LOP3.LUT R3, R2, UR5, RZ, 0x3c, !PT ;  /* 0x0000000502037c12 */ /* 0x002fc8000f8e3cff */
[----:B------:R-:W-:-:S04]  /*3620*/  SHF.L.U32 R3, R3, 0x1f, RZ ;  /* 0x0000001f03037819 */ /* 0x000fc800000006ff */
[----:B------:R-:W1:Y:S02]  /*3630*/  SYNCS.PHASECHK.TRANS64.TRYWAIT P0, [UR7], R3 ;  /* 0x00000003ff0075a7 */ /* 0x000e640008001107 */
[----:B-1----:R-:W-:Y:S05]  /*3640*/  @!P0 BRA `(.L_x_63) ;  /* 0x0000004000408947 */ /* 0x002fea0003800000 */
.L_x_131:
[----:B------:R-:W-:Y:S01]  /*3650*/  NOP ;  /* 0x0000000000007918 */ /* 0x000fe20000000000 */
[----:B-1----:R-:W1:Y:S01]  /*3660*/  LDS R0, [UR4+0x14] ;  /* 0x00001404ff007984 */ /* 0x002e620008000800 */
[----:B------:R-:W-:Y:S01]  /*3670*/  ULOP3.LUT UR6, UR19, 0xffff, URZ, 0xc0, !UPT ;  /* 0x0000ffff13067892 */ /* 0x000fe2000f8ec0ff */
[----:B------:R-:W-:Y:S01]  /*3680*/  UMOV UR8, 0xffff ;  /* 0x0000ffff00087882 */ /* 0x000fe20000000000 */
[----:B------:R-:W-:Y:S02]  /*3690*/  UMOV UR5, 0x1 ;  /* 0x0000000100057882 */ /* 0x000fe40000000000 */
[----:B------:R-:W-:-:S04]  /*36a0*/  USHF.R.U32.HI UR6, URZ, 0x5, UR6 ;  /* 0x00000005ff067899 */ /* 0x000fc80008011606 */
[----:B------:R-:W-:Y:S02]  /*36b0*/  USHF.L.U32 UR8, UR8, UR6, URZ ;  /* 0x0000000608087299 */ /* 0x000fe400080006ff */
[----:B------:R-:W-:-:S04]  /*36c0*/  USHF.L.U32 UR5, UR5, UR6, URZ ;  /* 0x0000000605057299 */ /* 0x000fc800080006ff */
[----:B-1----:R-:W-:-:S04]  /*36d0*/  LOP3.LUT R0, R0, UR8, RZ, 0xc0, !PT ;  /* 0x0000000800007c12 */ /* 0x002fc8000f8ec0ff */
[----:B------:R-:W-:-:S13]  /*36e0*/  ISETP.NE.AND P0, PT, R0, UR8, PT ;  /* 0x0000000800007c0c */ /* 0x000fda000bf05270 */
[----:B------:R-:W-:Y:S05]  /*36f0*/  @P0 BRA `(.L_x_64) ;  /* 0x0000000000580947 */ /* 0x000fea0003800000 */
[----:B------:R-:W1:Y:S02]  /*3700*/  LDS R0, [UR4+0x18] ;  /* 0x00001804ff007984 */ /* 0x000e640008000800 */
[----:B-1----:R-:W-:-:S04]  /*3710*/  LOP3.LUT R0, R0, UR5, RZ, 0xc0, !PT ;  /* 0x0000000500007c12 */ /* 0x002fc8000f8ec0ff */
[----:B------:R-:W-:-:S13]  /*3720*/  ISETP.NE.AND P0, PT, R0, UR5, PT ;  /* 0x0000000500007c0c */ /* 0x000fda000bf05270 */
[----:B------:R-:W-:Y:S05]  /*3730*/  @P0 BRA `(.L_x_65) ;  /* 0x00000000003c0947 */ /* 0x000fea0003800000 */
[----:B------:R-:W1:Y:S01]  /*3740*/  S2R R2, SR_LANEID ;  /* 0x0000000000027919 */ /* 0x000e620000000000 */
[----:B------:R-:W-:Y:S01]  /*3750*/  ULOP3.LUT UR8, URZ, UR8, URZ, 0x33, !UPT ;  /* 0x00000008ff087292 */ /* 0x000fe2000f8e33ff */
[----:B------:R-:W-:Y:S01]  /*3760*/  LOP3.LUT R4, RZ, UR5, RZ, 0x33, !PT ;  /* 0x00000005ff047c12 */ /* 0x000fe2000f8e33ff */
[----:B------:R-:W-:Y:S02]  /*3770*/  VOTEU.ANY UR7, UPT, PT ;  /* 0x0000000000077886 */ /* 0x000fe400038e0100 */
[----:B------:R-:W-:Y:S01]  /*3780*/  UFLO.U32 UR7, UR7 ;  /* 0x00000007000772bd */ /* 0x000fe200080e0000 */
[----:B------:R-:W2:Y:S01]  /*3790*/  REDUX UR5, R4 ;  /* 0x00000000040573c4 */ /* 0x000ea20000000000 */
[----:B------:R-:W-:-:S06]  /*37a0*/  IMAD.U32 R0, RZ, RZ, UR8 ;  /* 0x00000008ff007e24 */ /* 0x000fcc000f8e00ff */
[----:B------:R3:W-:Y:S01]  /*37b0*/  UTCATOMSWS.AND URZ, UR8 ;  /* 0x0000000800ff79e3 */ /* 0x0007e20008000000 */
[----:B------:R-:W4:Y:S01]  /*37c0*/  REDUX UR6, R0 ;  /* 0x00000000000673c4 */ /* 0x000f220000000000 */
[----:B-1----:R-:W-:Y:S01]  /*37d0*/  ISETP.EQ.U32.AND P0, PT, R2, UR7, PT ;  /* 0x0000000702007c0c */ /* 0x002fe2000bf02070 */
[----:B--2---:R-:W-:Y:S01]  /*37e0*/  IMAD.U32 R2, RZ, RZ, UR5 ;  /* 0x00000005ff027e24 */ /* 0x004fe2000f8e00ff */
[----:B----4-:R-:W-:-:S11]  /*37f0*/  MOV R3, UR6 ;  /* 0x0000000600037c02 */ /* 0x010fd60008000f00 */
[----:B------:R3:W-:Y:S04]  /*3800*/  @P0 ATOMS.AND RZ, [UR4+0x14], R3 ;  /* 0x00001403ffff098c */ /* 0x0007e8000a800004 */
[----:B------:R3:W-:Y:S01]  /*3810*/  @P0 ATOMS.AND RZ, [UR4+0x18], R2 ;  /* 0x00001802ffff098c */ /* 0x0007e2000a800004 */
[----:B------:R-:W-:Y:S05]  /*3820*/  BRA `(.L_x_66) ;  /* 0x0000000000147947 */ /* 0x000fea0003800000 */
.L_x_65:
[----:B------:R-:W-:Y:S02]  /*3830*/  MOV R2, 0x3850 ;  /* 0x0000385000027802 */ /* 0x000fe40000000f00 */
[----:B----45:R-:W-:Y:S05]  /*3840*/  CALL.REL.NOINC `($__internal_0_$__cuda_sm10x_tcgen05_guardrail_trap_col_being_dealloced_not_returned_by_alloc) ;  /* 0x00000040009c7944 */ /* 0x030fea0003c00000 */
[----:B------:R-:W-:Y:S05]  /*3850*/  BRA `(.L_x_66) ;  /* 0x0000000000087947 */ /* 0x000fea0003800000 */
.L_x_64:
[----:B------:R-:W-:Y:S02]  /*3860*/  MOV R2, 0x3880 ;  /* 0x0000388000027802 */ /* 0x000fe40000000f00 */
[----:B----45:R-:W-:Y:S05]  /*3870*/  CALL.REL.NOINC `($__internal_2_$__cuda_sm10x_tcgen05_guardrail_trap_unallocated_columns_being_dealloced) ;  /* 0x0000004000a87944 */ /* 0x030fea0003c00000 */
.L_x_66:
[----:B------:R-:W-:Y:S01]  /*3880*/  NOP ;  /* 0x0000000000007918 */ /* 0x000fe20000000000 */
[----:B---3--:R-:W-:Y:S05]  /*3890*/  EXIT ;  /* 0x000000000000794d */ /* 0x008fea0003800000 */
.L_x_48:
[----:B------:R-:W-:-:S09]  /*38a0*/  UISETP.NE.OR UP2, UPT, UR8, 0x3, !UP2 ;  /* 0x000000030800788c */ /* 0x000fd2000d745670 */
[----:B------:R-:W-:Y:S05]  /*38b0*/  BRA.U UP2, `(.L_x_67) ;  /* 0x0000000d02407547 */ /* 0x000fea000b800000 */
[----:B------:R-:W1:Y:S01]  /*38c0*/  LDC R0, c[0x0][0xb30] ;  /* 0x0002cc00ff007b82 */ /* 0x000e620000000800 */
[----:B------:R-:W2:Y:S01]  /*38d0*/  LDCU.64 UR8, c[0x0][0x888] ;  /* 0x00011100ff0877ac */ /* 0x000ea20008000a00 */
[----:B------:R-:W-:Y:S02]  /*38e0*/  HFMA2 R29, -RZ, RZ, 0, 0 ;  /* 0x00000000ff1d7431 */ /* 0x000fe400000001ff */
[----:B------:R-:W-:Y:S01]  /*38f0*/  IMAD.MOV.U32 R31, RZ, RZ, 0x1 ;  /* 0x00000001ff1f7424 */ /* 0x000fe200078e00ff */
[----:B------:R-:W-:Y:S01]  /*3900*/  MOV R23, 0x1000 ;  /* 0x0000100000177802 */ /* 0x000fe20000000f00 */
[----:B------:R-:W4:Y:S01]  /*3910*/  LDCU.64 UR4, c[0x0][0x890] ;  /* 0x00011200ff0477ac */ /* 0x000f220008000a00 */
[----:B------:R-:W-:Y:S01]  /*3920*/  IMAD.MOV.U32 R30, RZ, RZ, RZ ;  /* 0x000000ffff1e7224 */ /* 0x000fe200078e00ff */
[----:B------:R-:W3:Y:S01]  /*3930*/  LDC R19, c[0x0][0x370] ;  /* 0x0000dc00ff137b82 */ /* 0x000ee20000000800 */
[----:B------:R-:W-:Y:S01]  /*3940*/  UMOV UR7, 0x400 ;  /* 0x0000040000077882 */ /* 0x000fe20000000000 */
[----:B------:R-:W-:-:S02]  /*3950*/  UPLOP3.LUT UP1, UPT, UPT, UPT, UPT, 0x40, 0x4 ;  /* 0x000000000004789c */ /* 0x000fc40003f2e870 */
[----:B------:R-:W-:-:S04]  /*3960*/  ULEA UR7, UR37, UR7, 0x18 ;  /* 0x0000000725077291 */ /* 0x000fc8000f8ec0ff */
[----:B------:R-:W3:Y:S01]  /*3970*/  LDC R2, c[0x0][0xb0c] ;  /* 0x0002c300ff027b82 */ /* 0x000ee20000000800 */
[----:B------:R-:W-:Y:S02]  /*3980*/  UIADD3 UR13, UPT, UPT, UR7, 0x48, URZ ;  /* 0x00000048070d7890 */ /* 0x000fe4000fffe0ff */
[----:B--2---:R-:W-:Y:S02]  /*3990*/  UISETP.NE.U32.AND UP2, UPT, UR8, URZ, UPT ;  /* 0x000000ff0800728c */ /* 0x004fe4000bf45070 */
[----:B------:R-:W-:Y:S02]  /*39a0*/  UIADD3 UR17, UPT, UPT, UR7, 0x40, URZ ;  /* 0x0000004007117890 */ /* 0x000fe4000fffe0ff */
[----:B----4-:R-:W-:Y:S01]  /*39b0*/  UISETP.NE.U32.AND UP3, UPT, UR4, URZ, UPT ;  /* 0x000000ff0400728c */ /* 0x010fe2000bf65070 */
[----:B------:R-:W2:Y:S01]  /*39c0*/  LDC R18, c[0x0][0xb20] ;  /* 0x0002c800ff127b82 */ /* 0x000ea20000000800 */
[----:B-1----:R-:W-:Y:S01]  /*39d0*/  ISETP.NE.AND P1, PT, R0, 0x1, PT ;  /* 0x000000010000780c */ /* 0x002fe20003f25270 */
[----:B------:R-:W-:-:S02]  /*39e0*/  UISETP.NE.AND.EX UP2, UPT, UR9, URZ, UPT, UP2 ;  /* 0x000000ff0900728c */ /* 0x000fc4000bf45320 */
[----:B------:R-:W-:Y:S02]  /*39f0*/  UPRMT UR13, UR37, 0x654, UR13 ;  /* 0x00000654250d7896 */ /* 0x000fe4000800000d */
[----:B------:R-:W-:Y:S02]  /*3a00*/  UISETP.NE.AND.EX UP3, UPT, UR5, URZ, UPT, UP3 ;  /* 0x000000ff0500728c */ /* 0x000fe4000bf65330 */
[----:B------:R-:W1:Y:S08]  /*3a10*/  LDC.64 R32, c[0x0][0x348] ;  /* 0x0000d200ff207b82 */ /* 0x000e700000000a00 */
[----:B------:R-:W4:Y:S08]  /*3a20*/  LDC.64 R16, c[0x0][0xb10] ;  /* 0x0002c400ff107b82 */ /* 0x000f300000000a00 */
[----:B------:R-:W1:Y:S08]  /*3a30*/  LDC.64 R6, c[0x0][0xb18] ;  /* 0x0002c600ff067b82 */ /* 0x000e700000000a00 */
[----:B------:R-:W1:Y:S08]  /*3a40*/  LDC.64 R4, c[0x0][0xb28] ;  /* 0x0002ca00ff047b82 */ /* 0x000e700000000a00 */
[----:B--23--:R-:W1:Y:S02]  /*3a50*/  LDC R22, c[0x0][0x374] ;  /* 0x0000dd00ff167b82 */ /* 0x00ce640000000800 */
.L_x_76:
[C---:B------:R-:W-:Y:S02]  /*3a60*/  LEA R0, R30.reuse, UR7, 0x3 ;  /* 0x000000071e007c11 */ /* 0x040fe4000f8e18ff */
[----:B------:R-:W-:Y:S02]  /*3a70*/  SHF.L.U32 R3, R29, 0x1f, RZ ;  /* 0x0000001f1d037819 */ /* 0x000fe400000006ff */
[----:B------:R-:W-:Y:S02]  /*3a80*/  LEA R24, R30, UR7, 0x4 ;  /* 0x000000071e187c11 */ /* 0x000fe4000f8e20ff */
[----:B--2---:R-:W2:Y:S02]  /*3a90*/  SYNCS.PHASECHK.TRANS64.TRYWAIT P0, [R0+URZ+0x70], R3 ;  /* 0x00007003000075a7 */ /* 0x004ea400080011ff */
[----:B--2---:R-:W-:Y:S05]  /*3aa0*/  @!P0 BRA `(.L_x_68) ;  /* 0x0000003c00408947 */ /* 0x004fea0003800000 */
.L_x_132:
[----:B------:R-:W-:Y:S01]  /*3ab0*/  ISETP.GE.AND P0, PT, R40, 0x1, PT ;  /* 0x000000012800780c */ /* 0x000fe20003f06270 */
[----:B------:R-:W3:Y:S01]  /*3ac0*/  LDS.128 R24, [R24+0x100] ;  /* 0x0001000018187984 */ /* 0x000ee20000000c00 */
[----:B--2---:R-:W-:Y:S01]  /*3ad0*/  VIADD R0, R0, 0x80 ;  /* 0x0000008000007836 */ /* 0x004fe20000000000 */
[----:B------:R-:W-:Y:S01]  /*3ae0*/  @!PT LDS RZ, [RZ] ;  /* 0x00000000fffff984 */ /* 0x000fe20000000800 */
[----:B------:R-:W-:Y:S01]  /*3af0*/  @!PT LDS RZ, [RZ] ;  /* 0x00000000fffff984 */ /* 0x000fe20000000800 */
[----:B------:R-:W-:Y:S01]  /*3b00*/  @!PT LDS RZ, [RZ] ;  /* 0x00000000fffff984 */ /* 0x000fe20000000800 */
[----:B------:R-:W-:Y:S01]  /*3b10*/  @!PT LDS RZ, [RZ] ;  /* 0x00000000fffff984 */ /* 0x000fe20000000800 */
[----:B------:R2:W-:Y:S06]  /*3b20*/  MEMBAR.ALL.CTA ;  /* 0x0000000000007992 */ /* 0x0005ec0000008000 */
[----:B--2---:R-:W2:Y:S01]  /*3b30*/  FENCE.VIEW.ASYNC.S ;  /* 0x00000000000073c6 */ /* 0x004ea20000000000 */
[----:B------:R-:W-:Y:S04]  /*3b40*/  PRMT R0, RZ, 0x654, R0 ;  /* 0x00000654ff007816 */ /* 0x000fe80000000000 */
[----:B--2---:R2:W-:Y:S01]  /*3b50*/  SYNCS.ARRIVE.TRANS64.RED.A1T0 RZ, [R0+URZ], RZ ;  /* 0x000000ff00ff79a7 */ /* 0x0045e200081004ff */
[----:B---3--:R-:W-:Y:S11]  /*3b60*/  LOP3.LUT P3, RZ, R26, 0x1, RZ, 0xc0, !PT ;  /* 0x000000011aff7812 */ /* 0x008ff6000786c0ff */
[----:B------:R-:W-:Y:S02]  /*3b70*/  @!UPT UIADD3 URZ, UPT, UPT, URZ, URZ, URZ ;  /* 0x000000fffffff290 */ /* 0x000fe4000fffe0ff */
[----:B------:R-:W-:Y:S02]  /*3b80*/  @P3 MOV R13, R24 ;  /* 0x00000018000d3202 */ /* 0x000fe40000000f00 */
[----:B------:R-:W-:Y:S01]  /*3b90*/  @P3 LOP3.LUT R8, R25, 0xffff, RZ, 0xc0, !PT ;  /* 0x0000ffff19083812 */ /* 0x000fe200078ec0ff */
[----:B--2---:R-:W-:Y:S06]  /*3ba0*/  @!P0 BRA `(.L_x_69) ;  /* 0x0000000000a48947 */ /* 0x004fec0003800000 */
[----:B-1----:R-:W-:Y:S01]  /*3bb0*/  IMAD.HI.U32 R35, R22, R7, RZ ;  /* 0x0000000716237227 */ /* 0x002fe200078e00ff */
[----:B------:R-:W-:Y:S02]  /*3bc0*/  ISETP.NE.AND P0, PT, R6, 0x1, PT ;  /* 0x000000010600780c */ /* 0x000fe40003f05270 */
[----:B------:R-:W-:Y:S01]  /*3bd0*/  ISETP.NE.AND P2, PT, R40, 0x1, PT ;  /* 0x000000012800780c */ /* 0x000fe20003f45270 */
[----:B----4-:R-:W-:Y:S01]  /*3be0*/  IMAD.HI.U32 R34, R19, R16, RZ ;  /* 0x0000001013227227 */ /* 0x010fe200078e00ff */
[----:B------:R-:W-:Y:S02]  /*3bf0*/  SHF.R.U32.HI R35, RZ, R18, R35 ;  /* 0x00000012ff237219 */ /* 0x000fe40000011623 */
[----:B------:R-:W-:Y:S01]  /*3c00*/  ISETP.NE.AND P4, PT, R2, 0x1, PT ;  /* 0x000000010200780c */ /* 0x000fe20003f85270 */
[----:B------:R-:W-:Y:S01]  /*3c10*/  IMAD.HI.U32 R36, R13, R16, RZ ;  /* 0x000000100d247227 */ /* 0x000fe200078e00ff */
[----:B------:R-:W-:Y:S02]  /*3c20*/  SHF.R.U32.HI R34, RZ, R17, R34 ;  /* 0x00000011ff227219 */ /* 0x000fe40000011622 */
[----:B------:R-:W-:Y:S01]  /*3c30*/  SEL R3, R22, R35, !P0 ;  /* 0x0000002316037207 */ /* 0x000fe20004000000 */
[C---:B------:R-:W-:Y:S01]  /*3c40*/  IMAD.HI.U32 R35, R8.reuse, R7, RZ ;  /* 0x0000000708237227 */ /* 0x040fe200078e00ff */
[----:B------:R-:W-:Y:S02]  /*3c50*/  SEL R11, R19, R34, !P4 ;  /* 0x00000022130b7207 */ /* 0x000fe40006000000 */
[----:B------:R-:W-:Y:S01]  /*3c60*/  SHF.R.U32.HI R36, RZ, R17, R36 ;  /* 0x00000011ff247219 */ /* 0x000fe20000011624 */
[----:B------:R-:W-:Y:S01]  /*3c70*/  IMAD.HI.U32 R38, R3, R4, RZ ;  /* 0x0000000403267227 */ /* 0x000fe200078e00ff */
[----:B------:R-:W-:Y:S03]  /*3c80*/  SHF.R.U32.HI R35, RZ, R18, R35 ;  /* 0x00000012ff237219 */ /* 0x000fe60000011623 */
[----:B------:R-:W-:Y:S01]  /*3c90*/  IMAD.HI.U32 R34, R11, R4, RZ ;  /* 0x000000040b227227 */ /* 0x000fe200078e00ff */
[----:B------:R-:W-:Y:S02]  /*3ca0*/  @P2 SHF.R.U32.HI R3, RZ, R5, R38 ;  /* 0x00000005ff032219 */ /* 0x000fe40000011626 */
[----:B------:R-:W-:Y:S02]  /*3cb0*/  SEL R9, R8, R35, !P0 ;  /* 0x0000002308097207 */ /* 0x000fe40004000000 */
[----:B------:R-:W-:Y:S01]  /*3cc0*/  @P2 SHF.R.U32.HI R11, RZ, R5, R34 ;  /* 0x00000005ff0b2219 */ /* 0x000fe20000011622 */
[C---:B------:R-:W-:Y:S01]  /*3cd0*/  IMAD R10, R40.reuse, R3, RZ ;  /* 0x00000003280a7224 */ /* 0x040fe200078e02ff */
[----:B------:R-:W-:Y:S01]  /*3ce0*/  SEL R3, R13, R36, !P4 ;  /* 0x000000240d037207 */ /* 0x000fe20006000000 */
[C---:B------:R-:W-:Y:S03]  /*3cf0*/  IMAD.HI.U32 R14, R9.reuse, R4, RZ ;  /* 0x00000004090e7227 */ /* 0x040fe600078e00ff */
[----:B------:R-:W-:Y:S01]  /*3d00*/  ISETP.GE.AND P0, PT, R9, R10, PT ;  /* 0x0000000a0900720c */ /* 0x000fe20003f06270 */
[C---:B------:R-:W-:Y:S01]  /*3d10*/  IMAD R12, R40.reuse, R11, RZ ;  /* 0x0000000b280c7224 */ /* 0x040fe200078e02ff */
[-C--:B------:R-:W-:Y:S04]  /*3d20*/  SHF.R.U32.HI R14, RZ, R5.reuse, R14 ;  /* 0x00000005ff0e7219 */ /* 0x080fe8000001160e */
[----:B------:R-:W-:Y:S02]  /*3d30*/  ISETP.GE.OR P0, PT, R3, R12, P0 ;  /* 0x0000000c0300720c */ /* 0x000fe40000706670 */
[----:B------:R-:W-:Y:S05]  /*3d40*/  SEL R15, R9, R14, !P2 ;  /* 0x0000000e090f7207 */ /* 0x000fea0005000000 */
[----:B------:R-:W-:Y:S04]  /*3d50*/  IMAD.MOV R14, RZ, RZ, -R15 ;  /* 0x000000ffff0e7224 */ /* 0x000fe800078e0a0f */
[----:B------:R-:W-:Y:S02]  /*3d60*/  IMAD R14, R40, R14, R9 ;  /* 0x0000000e280e7224 */ /* 0x000fe400078e0209 */
[C---:B------:R-:W-:Y:S05]  /*3d70*/  @!P0 IMAD.HI.U32 R10, R3.reuse, R4, RZ ;  /* 0x00000004030a8227 */ /* 0x040fea00078e00ff */
[----:B------:R-:W-:Y:S04]  /*3d80*/  @!P0 SHF.R.U32.HI R10, RZ, R5, R10 ;  /* 0x00000005ff0a8219 */ /* 0x000fe8000001160a */
[----:B------:R-:W-:Y:S01]  /*3d90*/  @!P0 SEL R0, R3, R10, !P2 ;  /* 0x0000000a03008207 */ /* 0x000fe20005000000 */
[----:B------:R-:W-:Y:S03]  /*3da0*/  IMAD.MOV R10, RZ, RZ, -R3 ;  /* 0x000000ffff0a7224 */ /* 0x000fe600078e0a03 */
[----:B------:R-:W-:Y:S01]  /*3db0*/  @!P0 IADD3 R15, PT, PT, R15, -R0, RZ ;  /* 0x800000000f0f8210 */ /* 0x000fe20007ffe0ff */
[----:B------:R-:W-:Y:S01]  /*3dc0*/  @!P0 IMAD R0, R11, R14, R0 ;  /* 0x0000000e0b008224 */ /* 0x000fe200078e0200 */
[----:B------:R-:W-:Y:S01]  /*3dd0*/  IADD3 R11, PT, PT, -R9, RZ, RZ ;  /* 0x000000ff090b7210 */ /* 0x000fe20007ffe1ff */
[----:B------:R-:W-:Y:S02]  /*3de0*/  IMAD R13, R2, R10, R13 ;  /* 0x0000000a020d7224 */ /* 0x000fe400078e020d */
[----:B------:R-:W-:Y:S02]  /*3df0*/  @!P0 IMAD R9, R15, R40, R3 ;  /* 0x000000280f098224 */ /* 0x000fe400078e0203 */
[----:B------:R-:W-:Y:S02]  /*3e00*/  @!P0 IMAD.MOV.U32 R3, RZ, RZ, R0 ;  /* 0x000000ffff038224 */ /* 0x000fe400078e0000 */
[----:B------:R-:W-:Y:S02]  /*3e10*/  IMAD R8, R6, R11, R8 ;  /* 0x0000000b06087224 */ /* 0x000fe400078e0208 */
[----:B------:R-:W-:Y:S02]  /*3e20*/  IMAD R13, R3, R2, R13 ;  /* 0x00000002030d7224 */ /* 0x000fe400078e020d */
[----:B------:R-:W-:Y:S02]  /*3e30*/  IMAD R8, R9, R6, R8 ;  /* 0x0000000609087224 */ /* 0x000fe400078e0208 */
.L_x_69:
[----:B------:R-:W-:Y:S05]  /*3e40*/  BRA.U UP1, `(.L_x_70) ;  /* 0x0000000101107547 */ /* 0x000fea000b800000 */
[----:B------:R-:W-:Y:S04]  /*3e50*/  MOV R0, UR6 ;  /* 0x0000000600007c02 */ /* 0x000fe80008000f00 */
[----:B------:R-:W-:Y:S04]  /*3e60*/  SHF.L.U32 R3, R0, 0x1f, RZ ;  /* 0x0000001f00037819 */ /* 0x000fe800000006ff */
[----:B------:R-:W2:Y:S02]  /*3e70*/  SYNCS.PHASECHK.TRANS64.TRYWAIT P0, [UR7+0x68], R3 ;  /* 0x00006803ff0075a7 */ /* 0x000ea40008001107 */
[----:B--2---:R-:W-:Y:S05]  /*3e80*/  @!P0 BRA `(.L_x_71) ;  /* 0x00000038005c8947 */ /* 0x004fea0003800000 */
.L_x_70:
[----:B------:R-:W-:Y:S02]  /*3e90*/  R2UR UR19, R21 ;  /* 0x00000000151372ca */ /* 0x000fe400000e0000 */
[----:B------:R-:W-:Y:S02]  /*3ea0*/  R2UR UR18, R20 ;  /* 0x00000000141272ca */ /* 0x000fe400000e0000 */
[----:B------:R-:W-:Y:S02]  /*3eb0*/  ISETP.NE.U32.AND P2, PT, RZ, UR4, PT ;  /* 0x00000004ff007c0c */ /* 0x000fe4000bf45070 */
[----:B------:R-:W-:Y:S02]  /*3ec0*/  SHF.L.U32 R12, R31, 0x1f, RZ ;  /* 0x0000001f1f0c7819 */ /* 0x000fe400000006ff */
[----:B------:R-:W-:Y:S05]  /*3ed0*/  ISETP.NE.AND.EX P2, PT, RZ, UR5, PT, P2 ;  /* 0x00000005ff007c0c */ /* 0x000fea000bf45320 */
[----:B------:R-:W-:Y:S02]  /*3ee0*/  USHF.L.U32 UR19, UR19, 0x6, URZ ;  /* 0x0000000613137899 */ /* 0x000fe400080006ff */
[----:B------:R-:W-:Y:S01]  /*3ef0*/  USHF.L.U32 UR18, UR18, 0x7, URZ ;  /* 0x0000000712127899 */ /* 0x000fe200080006ff */
[----:B------:R-:W-:Y:S11]  /*3f00*/  BRA.U !UP3, `(.L_x_72) ;  /* 0x000000010b347547 */ /* 0x000ff6000b800000 */
[----:B------:R-:W-:Y:S01]  /*3f10*/  UPLOP3.LUT UP0, UPT, UPT, UPT, UP2, 0x80, 0x8 ;  /* 0x000000000008789c */ /* 0x000fe20003f0f020 */
[----:B--2---:R-:W-:Y:S02]  /*3f20*/  HFMA2 R0, -RZ, RZ, 0, 5.9604644775390625e-08 ;  /* 0x00000001ff007431 */ /* 0x004fe400000001ff */
[----:B------:R-:W-:Y:S03]  /*3f30*/  IMAD.MOV.U32 R91, RZ, RZ, 0x1 ;  /* 0x00000001ff5b7424 */ /* 0x000fe600078e00ff */
[----:B------:R-:W-:Y:S05]  /*3f40*/  PLOP3.LUT P0, PT, PT, PT, UP0, 0x80, 0x8 ;  /* 0x000000000008781c */ /* 0x000fea0003f0f008 */
[----:B------:R-:W2:Y:S01]  /*3f50*/  @UP0 LDCU.64 UR10, c[0x0][0x888] ;  /* 0x00011100ff0a07ac */ /* 0x000ea20008000a00 */
[----:B------:R-:W-:Y:S07]  /*3f60*/  @UP0 UIMAD UR8, UR36, UR4, URZ ;  /* 0x00000004240802a4 */ /* 0x000fee000f8e02ff */
[----:B------:R-:W-:Y:S01]  /*3f70*/  @!P0 PRMT R91, R0, 0x7610, R91 ;  /* 0x00007610005b8816 */ /* 0x000fe2000000005b */
[----:B--2---:R-:W-:Y:S03]  /*3f80*/  @UP0 UIMAD.WIDE UR10, UR8, 0x4, UR10 ;  /* 0x00000004080a08a5 */ /* 0x004fe6000f8e020a */
[----:B------:R-:W2:Y:S03]  /*3f90*/  @!UP0 LDCU UR8, c[0x0][0x880] ;  /* 0x00011000ff0887ac */ /* 0x000ea60008000800 */
[----:B------:R-:W-:Y:S01]  /*3fa0*/  IMAD.U32 R10, RZ, RZ, UR10 ;  /* 0x0000000aff0a7e24 */ /* 0x000fe2000f8e00ff */
[----:B------:R-:W-:Y:S05]  /*3fb0*/  MOV R11, UR11 ;  /* 0x0000000b000b7c02 */ /* 0x000fea0008000f00 */
[----:B-----5:R3:W5:Y:S02]  /*3fc0*/  @P0 LDG.E R50, desc[UR46][R10.64] ;  /* 0x0000002e0a320981 */ /* 0x020764000c1e1900 */
[----:B--23--:R-:W-:Y:S07]  /*3fd0*/  @!P0 IMAD.U32 R50, RZ, RZ, UR8 ;  /* 0x00000008ff328e24 */ /* 0x00cfee000f8e00ff */
.L_x_72:
[----:B-----5:R-:W-:Y:S01]  /*3fe0*/  @!P2 ISETP.EQ.AND P0, PT, R50, RZ, PT ;  /* 0x000000ff3200a20c */ /* 0x020fe20003f02270 */
[----:B------:R-:W-:Y:S01]  /*3ff0*/  @!UPT UIADD3 URZ, UPT, UPT, URZ, URZ, URZ ;  /* 0x000000fffffff290 */ /* 0x000fe2000fffe0ff */
[----:B------:R-:W-:Y:S11]  /*4000*/  @!P2 BRA `(.L_x_73) ;  /* 0x000000000014a947 */ /* 0x000ff60003800000 */
[----:B------:R-:W-:Y:S02]  /*4010*/  LOP3.LUT P2, RZ, R91, 0xff, RZ, 0xc0, !PT ;  /* 0x000000ff5bff7812 */ /* 0x000fe4000784c0ff */
[----:B------:R-:W-:Y:S04]  /*4020*/  PLOP3.LUT P0, PT, PT, PT, UP0, 0x80, 0x8 ;  /* 0x000000000008781c */ /* 0x000fe80003f0f008 */
[----:B------:R-:W-:Y:S07]  /*4030*/  PLOP3.LUT P0, PT, P0, PT, PT, 0x8, 0x80 ;  /* 0x000000000080781c */ /* 0x000fee000070e170 */
[----:B------:R-:W-:Y:S11]  /*4040*/  @P2 ISETP.EQ.AND P0, PT, R50, RZ, PT ;  /* 0x000000ff3200220c */ /* 0x000ff60003f02270 */
[----:B------:R-:W-:Y:S02]  /*4050*/  @!UPT UIADD3 URZ, UPT, UPT, URZ, URZ, URZ ;  /* 0x000000fffffff290 */ /* 0x000fe4000fffe0ff */
.L_x_73:
[----:B------:R-:W3:Y:S01]  /*4060*/  SYNCS.PHASECHK.TRANS64.TRYWAIT P2, [UR7+0x50], R12 ;  /* 0x0000500cff0075a7 */ /* 0x000ee20008041107 */
[----:B------:R-:W-:Y:S04]  /*4070*/  ELECT P4, URZ, PT ;  /* 0x0000000000ff782f */ /* 0x000fe80003880000 */
[----:B------:R-:W-:Y:S11]  /*4080*/  PLOP3.LUT P4, PT, P0, P4, PT, 0xf2, 0x2f ;  /* 0x00000000002f781c */ /* 0x000ff60000789e72 */
[----:B------:R-:W-:Y:S02]  /*4090*/  @!UPT UIADD3 URZ, UPT, UPT, URZ, URZ, URZ ;  /* 0x000000fffffff290 */ /* 0x000fe4000fffe0ff */
[----:B-1----:R-:W-:Y:S05]  /*40a0*/  @!P4 IADD3 R21, P0, PT, R32, 0x580, RZ ;  /* 0x000005802015c810 */ /* 0x002fea0007f1e0ff */
[----:B------:R-:W-:Y:S01]  /*40b0*/  @!P4 IMAD.X R20, RZ, RZ, R33, P0 ;  /* 0x000000ffff14c224 */ /* 0x000fe200000e0621 */
[----:B---3--:R-:W-:Y:S07]  /*40c0*/  @!P2 BRA `(.L_x_74) ;  /* 0x0000003400e4a947 */ /* 0x008fee0003800000 */
.L_x_135:
[----:B------:R-:W3:Y:S01]  /*40d0*/  LDC.64 R14, c[0x0][0xb10] ;  /* 0x0002c400ff0e7b82 */ /* 0x000ee20000000a00 */
[----:B------:R-:W-:Y:S01]  /*40e0*/  @!P4 R2UR UR8, R20 ;  /* 0x000000001408c2ca */ /* 0x000fe200000e0000 */
[----:B------:R-:W-:Y:S01]  /*40f0*/  VOTEU.ALL UP1, P4 ;  /* 0x0000000000ff7886 */ /* 0x000fe20002020000 */
[----:B------:R-:W-:Y:S01]  /*4100*/  @!P4 R2UR UR9, R21 ;  /* 0x000000001509c2ca */ /* 0x000fe200000e0000 */
[----:B------:R-:W-:Y:S01]  /*4110*/  UMOV UR10, 0x0 ;  /* 0x00000000000a7882 */ /* 0x000fe20000000000 */
[----:B------:R-:W-:Y:S03]  /*4120*/  UMOV UR11, 0x10000000 ;  /* 0x10000000000b7882 */ /* 0x000fe60000000000 */
[----:B------:R-:W5:Y:S01]  /*4130*/  LDC.64 R10, c[0x0][0xb18] ;  /* 0x0002c600ff0a7b82 */ /* 0x000f620000000a00 */
[----:B------:R-:W-:Y:S01]  /*4140*/  @!UP1 UIADD3 UR16, UPT, UPT, UR7, 0x200, URZ ;  /* 0x0000020007109890 */ /* 0x000fe2000fffe0ff */
[----:B------:R-:W-:Y:S01]  /*4150*/  @P3 SHF.R.U32.HI R28, RZ, 0x10, R25 ;  /* 0x00000010ff1c3819 */ /* 0x000fe20000011619 */
[----:B------:R-:W-:Y:S01]  /*4160*/  VOTEU.ALL UP1, P4 ;  /* 0x0000000000ff7886 */ /* 0x000fe20002020000 */
[----:B------:R-:W-:Y:S01]  /*4170*/  UMOV UR20, UR36 ;  /* 0x0000002400147c82 */ /* 0x000fe20008000000 */
[----:B------:R-:W-:Y:S03]  /*4180*/  VIADD R30, R30, 0x1 ;  /* 0x000000011e1e7836 */ /* 0x000fe60000000000 */
[----:B--2---:R-:W2:Y:S01]  /*4190*/  @!P1 LDC R0, c[0x0][0xb20] ;  /* 0x0002c800ff009b82 */ /* 0x004ea20000000800 */
[----:B------:R-:W-:Y:S01]  /*41a0*/  IMAD.U32 R21, RZ, RZ, UR8 ;  /* 0x00000008ff157e24 */ /* 0x000fe2000f8e00ff */
[----:B------:R-:W-:Y:S06]  /*41b0*/  UPRMT UR8, UR37, 0x654, UR17 ;  /* 0x0000065425087896 */ /* 0x000fec0008000011 */
[----:B-1----:R-:W1:Y:S01]  /*41c0*/  @!P1 LDC R3, c[0x0][0xb0c] ;  /* 0x0002c300ff039b82 */ /* 0x002e620000000800 */
[----:B------:R-:W-:Y:S01]  /*41d0*/  IMAD.U32 R20, RZ, RZ, UR9 ;  /* 0x00000009ff147e24 */ /* 0x000fe2000f8e00ff */
[----:B------:R-:W-:Y:S04]  /*41e0*/  @!P4 R2UR UR15, R21 ;  /* 0x00000000150fc2ca */ /* 0x000fe800000e0000 */
[----:B------:R-:W-:Y:S01]  /*41f0*/  @!P4 R2UR UR14, R20 ;  /* 0x00000000140ec2ca */ /* 0x000fe200000e0000 */
[----:B------:R-:W-:Y:S11]  /*4200*/  @!P4 IMAD.MOV.U32 R20, RZ, RZ, 0x1000 ;  /* 0x00001000ff14c424 */ /* 0x000ff600078e00ff */
[----:B------:R-:W-:Y:S01]  /*4210*/  @!UPT UIADD3 URZ, UPT, UPT, URZ, URZ, URZ ;  /* 0x000000fffffff290 */ /* 0x000fe2000fffe0ff */
[----:B------:R1:W-:Y:S01]  /*4220*/  @!UP1 UTMALDG.3D [UR16], [UR14], desc[UR10] ;  /* 0x00000a100e0095b4 */ /* 0x0003e20008011000 */
[----:B------:R1:W-:Y:S02]  /*4230*/  @!P4 SYNCS.ARRIVE.TRANS64.RED.A0TR RZ, [UR7+0x40], R20 ;  /* 0x00004014ffffc9a7 */ /* 0x0003e40008300407 */
[----:B-1----:R-:W-:Y:S01]  /*4240*/  @!P1 ISETP.NE.AND P2, PT, R3, 0x1, PT ;  /* 0x000000010300980c */ /* 0x002fe20003f45270 */
[C---:B---3--:R-:W-:Y:S01]  /*4250*/  @!P1 IMAD.HI.U32 R14, R13.reuse, R14, RZ ;  /* 0x0000000e0d0e9227 */ /* 0x048fe200078e00ff */
[----:B-----5:R-:W-:Y:S03]  /*4260*/  @!P1 ISETP.NE.AND P0, PT, R10, 0x1, PT ;  /* 0x000000010a00980c */ /* 0x020fe60003f05270 */
[C---:B------:R-:W-:Y:S01]  /*4270*/  @!P1 IMAD.HI.U32 R11, R8.reuse, R11, RZ ;  /* 0x0000000b080b9227 */ /* 0x040fe200078e00ff */
[----:B------:R-:W-:Y:S04]  /*4280*/  @!P1 SHF.R.U32.HI R14, RZ, R15, R14 ;  /* 0x0000000fff0e9219 */ /* 0x000fe8000001160e */
[----:B--2---:R-:W-:Y:S01]  /*4290*/  @!P1 SHF.R.U32.HI R9, RZ, R0, R11 ;  /* 0x00000000ff099219 */ /* 0x004fe2000001160b */
[----:B------:R-:W-:Y:S01]  /*42a0*/  SYNCS.ARRIVE.TRANS64.RED.A1T0 RZ, [UR8], RZ ;  /* 0x000000ffffff79a7 */ /* 0x000fe20008100408 */
[----:B------:R-:W-:Y:S02]  /*42b0*/  @!P1 SEL R14, R13, R14, !P2 ;  /* 0x0000000e0d0e9207 */ /* 0x000fe40005000000 */
[----:B------:R-:W-:Y:S01]  /*42c0*/  @!P1 SEL R9, R8, R9, !P0 ;  /* 0x0000000908099207 */ /* 0x000fe20004000000 */
[----:B------:R-:W1:Y:S04]  /*42d0*/  SYNCS.PHASECHK.TRANS64.TRYWAIT P5, [UR7+0x58], R12 ;  /* 0x0000580cff0075a7 */ /* 0x000e6800080a1107 */
[----:B------:R-:W-:Y:S02]  /*42e0*/  @!P1 IMAD.IADD R0, R9, 0x1, -R14 ;  /* 0x0000000109009824 */ /* 0x000fe400078e0a0e */
[----:B------:R-:W-:Y:S02]  /*42f0*/  @!P1 IMAD.IADD R9, R14, 0x1, -R9 ;  /* 0x000000010e099824 */ /* 0x000fe400078e0a09 */
[----:B------:R-:W-:Y:S02]  /*4300*/  @!P1 IMAD R13, R0, R3, R13 ;  /* 0x00000003000d9224 */ /* 0x000fe400078e020d */
[----:B------:R-:W-:Y:S01]  /*4310*/  @!P1 IMAD R8, R9, R10, R8 ;  /* 0x0000000a09089224 */ /* 0x000fe200078e0208 */
[----:B-1----:R-:W-:Y:S06]  /*4320*/  @!P5 BRA `(.L_x_75) ;  /* 0x000000340064d947 */ /* 0x002fec0003800000 */
.L_x_137:
[----:B-1----:R-:W-:Y:S01]  /*4330*/  @!P4 IADD3 R3, P0, PT, R32, 0x580, RZ ;  /* 0x000005802003c810 */ /* 0x002fe20007f1e0ff */
[----:B------:R-:W-:Y:S01]  /*4340*/  VOTEU.ALL UP1, P4 ;  /* 0x0000000000ff7886 */ /* 0x000fe20002020000 */
[----:B------:R-:W-:Y:S01]  /*4350*/  UMOV UR20, 0x0 ;  /* 0x0000000000147882 */ /* 0x000fe20000000000 */
[----:B------:R-:W-:Y:S01]  /*4360*/  UMOV UR21, 0x10000000 ;  /* 0x1000000000157882 */ /* 0x000fe20000000000 */
[----:B------:R-:W-:Y:S01]  /*4370*/  @!P4 R2UR UR9, R3 ;  /* 0x000000000309c2ca */ /* 0x000fe200000e0000 */
[----:B------:R-:W-:Y:S01]  /*4380*/  @!P4 IMAD.X R0, RZ, RZ, R33, P0 ;  /* 0x000000ffff00c224 */ /* 0x000fe200000e0621 */
[----:B------:R-:W-:Y:S01]  /*4390*/  @!UP1 UIADD3 UR10, UPT, UPT, UR18, 0x40, URZ ;  /* 0x00000040120a9890 */ /* 0x000fe2000fffe0ff */
[----:B------:R-:W-:Y:S01]  /*43a0*/  ISETP.NE.AND P0, PT, R30, 0x2, PT ;  /* 0x000000021e00780c */ /* 0x000fe20003f05270 */
[----:B------:R-:W-:Y:S01]  /*43b0*/  UMOV UR11, UR19 ;  /* 0x00000013000b7c82 */ /* 0x000fe20008000000 */
[----:B------:R-:W-:Y:S01]  /*43c0*/  UMOV UR12, UR36 ;  /* 0x00000024000c7c82 */ /* 0x000fe20008000000 */
[----:B------:R-:W-:Y:S01]  /*43d0*/  @!P4 R2UR UR8, R0 ;  /* 0x000000000008c2ca */ /* 0x000fe200000e0000 */
[----:B------:R-:W-:Y:S01]  /*43e0*/  IMAD.IADD R20, R8, 0x1, R83 ;  /* 0x0000000108147824 */ /* 0x000fe200078e0253 */
[----:B------:R-:W-:Y:S01]  /*43f0*/  @P3 R2UR UR36, R28 ;  /* 0x000000001c2432ca */ /* 0x000fe200000e0000 */
[----:B------:R-:W-:Y:S01]  /*4400*/  IMAD.IADD R21, R13, 0x1, R90 ;  /* 0x000000010d157824 */ /* 0x000fe200078e025a */
[----:B------:R-:W-:Y:S02]  /*4410*/  SEL R0, RZ, 0x1, P0 ;  /* 0x00000001ff007807 */ /* 0x000fe40000000000 */
[----:B------:R-:W-:Y:S01]  /*4420*/  LOP3.LUT R31, R31, 0x1, RZ, 0x3c, !PT ;  /* 0x000000011f1f7812 */ /* 0x000fe200078e3cff */
[----:B------:R-:W-:Y:S01]  /*4430*/  IMAD.U32 R10, RZ, RZ, UR9 ;  /* 0x00000009ff0a7e24 */ /* 0x000fe2000f8e00ff */
[----:B------:R-:W-:Y:S01]  /*4440*/  @!UP1 UIADD3 UR9, UPT, UPT, UR7, 0x48, URZ ;  /* 0x0000004807099890 */ /* 0x000fe2000fffe0ff */
[----:B------:R-:W-:Y:S02]  /*4450*/  LOP3.LUT R29, R29, R0, RZ, 0x3c, !PT ;  /* 0x000000001d1d7212 */ /* 0x000fe400078e3cff */
[----:B------:R-:W-:Y:S02]  /*4460*/  SEL R30, R30, RZ, P0 ;  /* 0x000000ff1e1e7207 */ /* 0x000fe40000000000 */
[----:B------:R-:W-:Y:S01]  /*4470*/  IMAD.U32 R11, RZ, RZ, UR8 ;  /* 0x00000008ff0b7e24 */ /* 0x000fe2000f8e00ff */
[----:B------:R-:W-:Y:S01]  /*4480*/  @!P4 R2UR UR14, R10 ;  /* 0x000000000a0ec2ca */ /* 0x000fe200000e0000 */
[----:B------:R-:W-:Y:S01]  /*4490*/  @!UP1 UIADD3 UR8, UPT, UPT, UR7, 0x1200, URZ ;  /* 0x0000120007089890 */ /* 0x000fe2000fffe0ff */
[----:B------:R-:W-:Y:S02]  /*44a0*/  VOTEU.ALL UP1, P4 ;  /* 0x0000000000ff7886 */ /* 0x000fe40002020000 */
[----:B------:R-:W-:Y:S11]  /*44b0*/  @!P4 R2UR UR15, R11 ;  /* 0x000000000b0fc2ca */ /* 0x000ff600000e0000 */
[----:B------:R-:W-:Y:S02]  /*44c0*/  @!UPT UIADD3 URZ, UPT, UPT, URZ, URZ, URZ ;  /* 0x000000fffffff290 */ /* 0x000fe4000fffe0ff */
[----:B------:R2:W-:Y:S01]  /*44d0*/  @!UP1 UTMALDG.3D [UR8], [UR14], desc[UR20] ;  /* 0x000014080e0095b4 */ /* 0x0005e20008011000 */
[----:B------:R2:W-:Y:S01]  /*44e0*/  @!P4 SYNCS.ARRIVE.TRANS64.RED.A0TR RZ, [UR7+0x48], R23 ;  /* 0x00004817ffffc9a7 */ /* 0x0005e20008300407 */
[----:B------:R-:W-:Y:S01]  /*44f0*/  UPLOP3.LUT UP1, UPT, UPT, UPT, UPT, 0x80, 0x8 ;  /* 0x000000000008789c */ /* 0x000fe20003f2f070 */
[----:B------:R-:W-:Y:S01]  /*4500*/  SYNCS.ARRIVE.TRANS64.RED.A1T0 RZ, [UR13], RZ ;  /* 0x000000ffffff79a7 */ /* 0x000fe2000810040d */
[----:B------:R-:W-:Y:S09]  /*4510*/  @P3 BRA `(.L_x_76) ;  /* 0xfffffff400503947 */ /* 0x000ff2000383ffff */
[----:B------:R-:W-:-:S04]  /*4520*/  SHF.L.U32 R3, R31, 0x1f, RZ ;  /* 0x0000001f1f037819 */ /* 0x000fc800000006ff */
[----:B------:R-:W1:Y:S02]  /*4530*/  SYNCS.PHASECHK.TRANS64.TRYWAIT P0, [UR7+0x50], R3 ;  /* 0x00005003ff0075a7 */ /* 0x000e640008001107 */
[----:B-1----:R-:W-:Y:S05]  /*4540*/  @!P0 BRA `(.L_x_77) ;  /* 0x0000003000f48947 */ /* 0x002fea0003800000 */
.L_x_139:
[----:B-1----:R-:W-:-:S07]  /*4550*/  MOV R0, UR7 ;  /* 0x0000000700007c02 */ /* 0x002fce0008000f00 */
.L_x_78:
[----:B-1----:R-:W-:-:S04]  /*4560*/  SHF.L.U32 R3, R31, 0x1f, RZ ;  /* 0x0000001f1f037819 */ /* 0x002fc800000006ff */
[----:B------:R1:W3:Y:S03]  /*4570*/  SYNCS.PHASECHK.TRANS64.TRYWAIT P0, [R0+URZ+0x58], R3 ;  /* 0x00005803000075a7 */ /* 0x0002e600080011ff */
[----:B---3--:R-:W-:Y:S05]  /*4580*/  @!P0 NANOSLEEP.SYNCS 0x989680 ;  /* 0x009896800000895d */ /* 0x008fea0003900000 */
[----:B------:R-:W3:Y:S02]  /*4590*/  @!P0 SYNCS.PHASECHK.TRANS64 P0, [R0+URZ+0x58], R3 ;  /* 0x00005803000085a7 */ /* 0x000ee400080010ff */
[----:B--23--:R-:W-:Y:S05]  /*45a0*/  @P0 EXIT ;  /* 0x000000000000094d */ /* 0x00cfea0003800000 */
[----:B------:R-:W-:Y:S05]  /*45b0*/  BRA `(.L_x_78) ;  /* 0xfffffffc00e87947 */ /* 0x000fea000383ffff */
.L_x_67:
[----:B------:R-:W-:-:S06]  /*45c0*/  UISETP.GE.AND UP1, UPT, UR8, 0x4, UPT ;  /* 0x000000040800788c */ /* 0x000fcc000bf26270 */
[----:B------:R-:W-:-:S13]  /*45d0*/  PLOP3.LUT P0, PT, PT, PT, UP1, 0x80, 0x8 ;  /* 0x000000000008781c */ /* 0x000fda0003f0f018 */
[----:B------:R-:W-:Y:S05]  /*45e0*/  @!P0 EXIT ;  /* 0x000000000000894d */ /* 0x000fea0003800000 */
[----:B------:R-:W-:Y:S01]  /*45f0*/  BAR.SYNC.DEFER_BLOCKING 0x6, 0xa0 ;  /* 0x0182800000007b1d */ /* 0x000fe20000010000 */
[C---:B------:R-:W-:Y:S01]  /*4600*/  IMAD.SHL.U32 R2, R103.reuse, 0x40, RZ ;  /* 0x0000004067027824 */ /* 0x040fe200078e00ff */
[C---:B------:R-:W-:Y:S01]  /*4610*/  LOP3.LUT R105, R103.reuse, 0x60, RZ, 0xc0, !PT ;  /* 0x0000006067697812 */ /* 0x040fe200078ec0ff */
[C---:B------:R-:W-:Y:S02]  /*4620*/  IMAD.SHL.U32 R95, R103.reuse, 0x20, RZ ;  /* 0x00000020675f7824 */ /* 0x040fe400078e00ff */
[----:B------:R-:W-:Y:S02]  /*4630*/  HFMA2 R44, -RZ, RZ, 0, 0 ;  /* 0x00000000ff2c7431 */ /* 0x000fe400000001ff */
[C---:B------:R-:W-:Y:S01]  /*4640*/  IMAD.SHL.U32 R0, R103.reuse, 0x8, RZ ;  /* 0x0000000867007824 */ /* 0x040fe200078e00ff */
[----:B------:R-:W-:Y:S01]  /*4650*/  UMOV UR49, 0x400 ;  /* 0x0000040000317882 */ /* 0x000fe20000000000 */
[----:B------:R-:W1:Y:S01]  /*4660*/  LDC R93, c[0x0][0x370] ;  /* 0x0000dc00ff5d7b82 */ /* 0x000e620000000800 */
[----:B------:R-:W-:Y:S01]  /*4670*/  ULEA UR49, UR37, UR49, 0x18 ;  /* 0x0000003125317291 */ /* 0x000fe2000f8ec0ff */
[----:B------:R-:W-:Y:S01]  /*4680*/  LOP3.LUT R5, R2, 0x180, RZ, 0xc0, !PT ;  /* 0x0000018002057812 */ /* 0x000fe200078ec0ff */
[----:B------:R-:W-:Y:S01]  /*4690*/  IMAD.U32 R46, R103, 0x10000, RZ ;  /* 0x00010000672e7824 */ /* 0x000fe200078e00ff */
[----:B------:R-:W-:Y:S01]  /*46a0*/  LOP3.LUT R95, R95, 0xc00, RZ, 0xc0, !PT ;  /* 0x00000c005f5f7812 */ /* 0x000fe200078ec0ff */
[----:B------:R-:W-:Y:S01]  /*46b0*/  UIADD3 UR4, UPT, UPT, UR49, 0x2200, URZ ;  /* 0x0000220031047890 */ /* 0x000fe2000fffe0ff */
[----:B------:R-:W-:Y:S01]  /*46c0*/  LOP3.LUT R0, R5, 0x30, R0, 0xf8, !PT ;  /* 0x0000003005007812 */ /* 0x000fe200078ef800 */
[----:B------:R-:W-:Y:S01]  /*46d0*/  IMAD.SHL.U32 R5, R103, 0x2, RZ ;  /* 0x0000000267057824 */ /* 0x000fe200078e00ff */
[----:B------:R-:W2:Y:S01]  /*46e0*/  LDC R42, c[0x0][0xb0c] ;  /* 0x0002c300ff2a7b82 */ /* 0x000ea20000000800 */
[----:B------:R-:W-:Y:S01]  /*46f0*/  LOP3.LUT R95, R95, 0x40, R2, 0xf8, !PT ;  /* 0x000000405f5f7812 */ /* 0x000fe200078ef802 */
[----:B------:R-:W-:Y:S01]  /*4700*/  IMAD.MOV.U32 R102, RZ, RZ, RZ ;  /* 0x000000ffff667224 */ /* 0x000fe200078e00ff */
[----:B------:R-:W-:Y:S01]  /*4710*/  LOP3.LUT R46, R46, 0x600000, RZ, 0xc0, !PT ;  /* 0x006000002e2e7812 */ /* 0x000fe200078ec0ff */
[----:B------:R-:W-:Y:S01]  /*4720*/  IMAD.MOV.U32 R107, RZ, RZ, RZ ;  /* 0x000000ffff6b7224 */ /* 0x000fe200078e00ff */
[----:B------:R-:W-:-:S02]  /*4730*/  LOP3.LUT R0, R0, 0x20, R5, 0x78, !PT ;  /* 0x0000002000007812 */ /* 0x000fc400078e7805 */
[----:B------:R-:W-:Y:S02]  /*4740*/  CS2R R100, SRZ ;  /* 0x0000000000647805 */ /* 0x000fe4000001ff00 */
[----:B------:R-:W-:Y:S01]  /*4750*/  LOP3.LUT R95, R95, 0x200, R2, 0xf8, !PT ;  /* 0x000002005f5f7812 */ /* 0x000fe200078ef802 */
[----:B------:R-:W4:Y:S01]  /*4760*/  LDC R92, c[0x0][0xb20] ;  /* 0x0002c800ff5c7b82 */ /* 0x000f220000000800 */
[----:B------:R-:W3:Y:S01]  /*4770*/  LDS R3, [UR49+0x120] ;  /* 0x00012031ff037984 */ /* 0x000ee20008000800 */
[----:B------:R-:W-:Y:S01]  /*4780*/  LOP3.LUT R103, R103, 0x2, RZ, 0xc0, !PT ;  /* 0x0000000267677812 */ /* 0x000fe200078ec0ff */
[----:B------:R-:W-:Y:S01]  /*4790*/  IMAD.MOV.U32 R99, RZ, RZ, RZ ;  /* 0x000000ffff637224 */ /* 0x000fe200078e00ff */
[----:B------:R-:W-:Y:S01]  /*47a0*/  LOP3.LUT R95, R95, R0, RZ, 0xfc, !PT ;  /* 0x000000005f5f7212 */ /* 0x000fe200078efcff */
[----:B------:R-:W-:Y:S01]  /*47b0*/  IMAD.U32 R104, RZ, RZ, UR4 ;  /* 0x00000004ff687e24 */ /* 0x000fe2000f8e00ff */
[----:B------:R-:W-:Y:S01]  /*47c0*/  IADD3 R97, PT, PT, -R103, RZ, RZ ;  /* 0x000000ff67617210 */ /* 0x000fe20007ffe1ff */
[----:B------:R-:W1:Y:S01]  /*47d0*/  LDCU.64 UR52, c[0x0][0x348] ;  /* 0x00006900ff3477ac */ /* 0x000e620008000a00 */
[----:B------:R-:W1:Y:S01]  /*47e0*/  LDC R41, c[0x0][0xb30] ;  /* 0x0002cc00ff297b82 */ /* 0x000e620000000800 */
[----:B------:R-:W1:Y:S01]  /*47f0*/  LDCU.64 UR38, c[0x0][0x888] ;  /* 0x00011100ff2677ac */ /* 0x000e620008000a00 */
[----:B------:R-:W1:Y:S06]  /*4800*/  LDCU.64 UR44, c[0x0][0x890] ;  /* 0x00011200ff2c77ac */ /* 0x000e6c0008000a00 */
[----:B------:R-:W1:Y:S01]  /*4810*/  LDC.64 R88, c[0x0][0xb10] ;  /* 0x0002c400ff587b82 */ /* 0x000e620000000a00 */
[----:B------:R-:W-:-:S07]  /*4820*/  UIADD3 UR48, UPT, UPT, UR49, 0x200, URZ ;  /* 0x0000020031307890 */ /* 0x000fce000fffe0ff */
[----:B------:R-:W1:Y:S08]  /*4830*/  LDC.64 R38, c[0x0][0xb18] ;  /* 0x0002c600ff267b82 */ /* 0x000e700000000a00 */
[----:B------:R-:W1:Y:S08]  /*4840*/  LDC.64 R36, c[0x0][0xb28] ;  /* 0x0002ca00ff247b82 */ /* 0x000e700000000a00 */
[----:B------:R-:W1:Y:S01]  /*4850*/  LDC.64 R86, c[0x0][0x8b0] ;  /* 0x00022c00ff567b82 */ /* 0x000e620000000a00 */
[----:B---3--:R-:W-:-:S07]  /*4860*/  IMAD.IADD R46, R3, 0x1, R46 ;  /* 0x00000001032e7824 */ /* 0x008fce00078e022e */
[----:B------:R-:W3:Y:S08]  /*4870*/  LDC.64 R84, c[0x0][0x8a8] ;  /* 0x00022a00ff547b82 */ /* 0x000ef00000000a00 */
[----:B--2-4-:R-:W1:Y:S02]  /*4880*/  LDC R94, c[0x0][0x374] ;  /* 0x0000dd00ff5e7b82 */ /* 0x014e640000000800 */
.L_x_104:
[----:B------:R-:W-:Y:S02]  /*4890*/  LEA R0, R107, UR49, 0x3 ;  /* 0x000000316b007c11 */ /* 0x000fe4000f8e18ff */
[----:B------:R-:W-:Y:S02]  /*48a0*/  SHF.L.U32 R3, R101, 0x1f, RZ ;  /* 0x0000001f65037819 */ /* 0x000fe400000006ff */
[----:B------:R-:W-:Y:S02]  /*48b0*/  LEA R16, R107, UR49, 0x4 ;  /* 0x000000316b107c11 */ /* 0x000fe4000f8e20ff */
[----:B------:R-:W2:Y:S02]  /*48c0*/  SYNCS.PHASECHK.TRANS64.TRYWAIT P0, [R0+URZ+0x70], R3 ;  /* 0x00007003000075a7 */ /* 0x000ea400080011ff */
[----:B-12---:R-:W-:Y:S05]  /*48d0*/  @!P0 BRA `(.L_x_79) ;  /* 0x0000003000288947 */ /* 0x006fea0003800000 */
.L_x_140:
[----:B------:R-:W4:Y:S01]  /*48e0*/  LDC.64 R12, c[0x0][0xb10] ;  /* 0x0002c400ff0c7b82 */ /* 0x000f220000000a00 */
[----:B------:R-:W3:Y:S01]  /*48f0*/  LDS.128 R16, [R16+0x100] ;  /* 0x0001000010107984 */ /* 0x000ee20000000c00 */
[----:B-1----:R-:W-:Y:S01]  /*4900*/  ISETP.NE.AND P1, PT, R41, 0x1, PT ;  /* 0x000000012900780c */ /* 0x002fe20003f25270 */
[----:B--2---:R-:W-:Y:S01]  /*4910*/  VIADD R0, R0, 0x80 ;  /* 0x0000008000007836 */ /* 0x004fe20000000000 */
[----:B------:R-:W-:Y:S04]  /*4920*/  ISETP.GE.AND P0, PT, R40, 0x1, PT ;  /* 0x000000012800780c */ /* 0x000fe80003f06270 */
[----:B------:R-:W1:Y:S01]  /*4930*/  LDC.64 R10, c[0x0][0xb18] ;  /* 0x0002c600ff0a7b82 */ /* 0x000e620000000a00 */
[----:B------:R-:W-:Y:S01]  /*4940*/  PRMT R0, RZ, 0x654, R0 ;  /* 0x00000654ff007816 */ /* 0x000fe20000000000 */
[----:B------:R-:W-:Y:S01]  /*4950*/  @!PT LDS RZ, [RZ] ;  /* 0x00000000fffff984 */ /* 0x000fe20000000800 */
[----:B------:R-:W-:Y:S01]  /*4960*/  @!PT LDS RZ, [RZ] ;  /* 0x00000000fffff984 */ /* 0x000fe20000000800 */
[----:B------:R-:W-:Y:S01]  /*4970*/  @!PT LDS RZ, [RZ] ;  /* 0x00000000fffff984 */ /* 0x000fe20000000800 */
[----:B------:R-:W-:Y:S01]  /*4980*/  @!PT LDS RZ, [RZ] ;  /* 0x00000000fffff984 */ /* 0x000fe20000000800 */
[----:B------:R2:W-:Y:S06]  /*4990*/  MEMBAR.ALL.CTA ;  /* 0x0000000000007992 */ /* 0x0005ec0000008000 */
[----:B--2---:R-:W2:Y:S01]  /*49a0*/  FENCE.VIEW.ASYNC.S ;  /* 0x00000000000073c6 */ /* 0x004ea20000000000 */
[----:B------:R-:W1:Y:S08]  /*49b0*/  @!P1 LDC R14, c[0x0][0xb20] ;  /* 0x0002c800ff0e9b82 */ /* 0x000e700000000800 */
[----:B------:R-:W1:Y:S01]  /*49c0*/  @!P1 LDC R9, c[0x0][0xb0c] ;  /* 0x0002c300ff099b82 */ /* 0x000e620000000800 */
[----:B--2---:R2:W-:Y:S01]  /*49d0*/  SYNCS.ARRIVE.TRANS64.RED.A1T0 RZ, [R0+URZ], RZ ;  /* 0x000000ff00ff79a7 */ /* 0x0045e200081004ff */
[----:B---3--:R-:W-:Y:S04]  /*49e0*/  LOP3.LUT P4, RZ, R18, 0x1, RZ, 0xc0, !PT ;  /* 0x0000000112ff7812 */ /* 0x008fe8000788c0ff */
[----:B------:R-:W-:Y:S09]  /*49f0*/  P2R R106, PR, RZ, 0x10 ;  /* 0x00000010ff6a7803 */ /* 0x000ff20000000000 */
[----:B------:R-:W-:Y:S02]  /*4a00*/  @P4 MOV R45, R16 ;  /* 0x00000010002d4202 */ /* 0x000fe40000000f00 */
[----:B------:R-:W-:Y:S01]  /*4a10*/  @P4 LOP3.LUT R43, R17, 0xffff, RZ, 0xc0, !PT ;  /* 0x0000ffff112b4812 */ /* 0x000fe200078ec0ff */
[----:B--2-4-:R-:W-:Y:S06]  /*4a20*/  @!P0 BRA `(.L_x_80) ;  /* 0x0000000000a48947 */ /* 0x014fec0003800000 */
[----:B------:R-:W-:Y:S01]  /*4a30*/  IMAD.HI.U32 R23, R94, R39, RZ ;  /* 0x000000275e177227 */ /* 0x000fe200078e00ff */
[----:B------:R-:W-:Y:S02]  /*4a40*/  ISETP.NE.AND P0, PT, R38, 0x1, PT ;  /* 0x000000012600780c */ /* 0x000fe40003f05270 */
[----:B------:R-:W-:Y:S01]  /*4a50*/  ISETP.NE.AND P2, PT, R40, 0x1, PT ;  /* 0x000000012800780c */ /* 0x000fe20003f45270 */
[----:B------:R-:W-:Y:S01]  /*4a60*/  IMAD.HI.U32 R22, R93, R88, RZ ;  /* 0x000000585d167227 */ /* 0x000fe200078e00ff */
[----:B------:R-:W-:Y:S02]  /*4a70*/  SHF.R.U32.HI R23, RZ, R92, R23 ;  /* 0x0000005cff177219 */ /* 0x000fe40000011617 */
[----:B------:R-:W-:Y:S01]  /*4a80*/  ISETP.NE.AND P3, PT, R42, 0x1, PT ;  /* 0x000000012a00780c */ /* 0x000fe20003f65270 */
[----:B------:R-:W-:Y:S01]  /*4a90*/  IMAD.HI.U32 R26, R45, R88, RZ ;  /* 0x000000582d1a7227 */ /* 0x000fe200078e00ff */
[----:B------:R-:W-:Y:S02]  /*4aa0*/  SHF.R.U32.HI R22, RZ, R89, R22 ;  /* 0x00000059ff167219 */ /* 0x000fe40000011616 */
[----:B------:R-:W-:Y:S01]  /*4ab0*/  SEL R3, R94, R23, !P0 ;  /* 0x000000175e037207 */ /* 0x000fe20004000000 */
[----:B------:R-:W-:Y:S01]  /*4ac0*/  IMAD.HI.U32 R23, R43, R39, RZ ;  /* 0x000000272b177227 */ /* 0x000fe200078e00ff */
[----:B------:R-:W-:Y:S02]  /*4ad0*/  SEL R7, R93, R22, !P3 ;  /* 0x000000165d077207 */ /* 0x000fe40005800000 */
[----:B------:R-:W-:Y:S01]  /*4ae0*/  SHF.R.U32.HI R26, RZ, R89, R26 ;  /* 0x00000059ff1a7219 */ /* 0x000fe2000001161a */
[-C--:B------:R-:W-:Y:S04]  /*4af0*/  IMAD.HI.U32 R22, R3, R36.reuse, RZ ;  /* 0x0000002403167227 */ /* 0x080fe800078e00ff */
[----:B------:R-:W-:Y:S01]  /*4b00*/  IMAD.HI.U32 R24, R7, R36, RZ ;  /* 0x0000002407187227 */ /* 0x000fe200078e00ff */
[-C--:B------:R-:W-:Y:S02]  /*4b10*/  @P2 SHF.R.U32.HI R3, RZ, R37.reuse, R22 ;  /* 0x00000025ff032219 */ /* 0x080fe40000011616 */
[----:B------:R-:W-:Y:S02]  /*4b20*/  SHF.R.U32.HI R22, RZ, R92, R23 ;  /* 0x0000005cff167219 */ /* 0x000fe40000011617 */
[----:B------:R-:W-:Y:S01]  /*4b30*/  @P2 SHF.R.U32.HI R7, RZ, R37, R24 ;  /* 0x00000025ff072219 */ /* 0x000fe20000011618 */
[C---:B------:R-:W-:Y:S01]  /*4b40*/  IMAD R2, R40.reuse, R3, RZ ;  /* 0x0000000328027224 */ /* 0x040fe200078e02ff */
[----:B------:R-:W-:Y:S02]  /*4b50*/  SEL R5, R43, R22, !P0 ;  /* 0x000000162b057207 */ /* 0x000fe40004000000 */
[----:B------:R-:W-:Y:S01]  /*4b60*/  SEL R3, R45, R26, !P3 ;  /* 0x0000001a2d037207 */ /* 0x000fe20005800000 */
[----:B------:R-:W-:Y:S01]  /*4b70*/  IMAD R4, R40, R7, RZ ;  /* 0x0000000728047224 */ /* 0x000fe200078e02ff */
[C---:B------:R-:W-:Y:S01]  /*4b80*/  ISETP.GE.AND P0, PT, R5.reuse, R2, PT ;  /* 0x000000020500720c */ /* 0x040fe20003f06270 */
[----:B------:R-:W-:Y:S03]  /*4b90*/  IMAD.HI.U32 R6, R5, R36, RZ ;  /* 0x0000002405067227 */ /* 0x000fe600078e00ff */
[----:B------:R-:W-:Y:S01]  /*4ba0*/  ISETP.GE.OR P0, PT, R3, R4, P0 ;  /* 0x000000040300720c */ /* 0x000fe20000706670 */
[----:B------:R-:W-:Y:S01]  /*4bb0*/  IMAD.MOV R4, RZ, RZ, -R3 ;  /* 0x000000ffff047224 */ /* 0x000fe200078e0a03 */
[-C--:B------:R-:W-:Y:S03]  /*4bc0*/  SHF.R.U32.HI R6, RZ, R37.reuse, R6 ;  /* 0x00000025ff067219 */ /* 0x080fe60000011606 */
[----:B------:R-:W-:Y:S01]  /*4bd0*/  IMAD R45, R42, R4, R45 ;  /* 0x000000042a2d7224 */ /* 0x000fe200078e022d */
[----:B------:R-:W-:Y:S05]  /*4be0*/  SEL R15, R5, R6, !P2 ;  /* 0x00000006050f7207 */ /* 0x000fea0005000000 */
[----:B------:R-:W-:Y:S02]  /*4bf0*/  IMAD.MOV R6, RZ, RZ, -R15 ;  /* 0x000000ffff067224 */ /* 0x000fe400078e0a0f */
[C---:B------:R-:W-:Y:S04]  /*4c00*/  @!P0 IMAD.HI.U32 R2, R3.reuse, R36, RZ ;  /* 0x0000002403028227 */ /* 0x040fe800078e00ff */
[----:B------:R-:W-:Y:S01]  /*4c10*/  IMAD R6, R40, R6, R5 ;  /* 0x0000000628067224 */ /* 0x000fe200078e0205 */
[----:B------:R-:W-:Y:S04]  /*4c20*/  @!P0 SHF.R.U32.HI R2, RZ, R37, R2 ;  /* 0x00000025ff028219 */ /* 0x000fe80000011602 */
[----:B------:R-:W-:Y:S02]  /*4c30*/  @!P0 SEL R0, R3, R2, !P2 ;  /* 0x0000000203008207 */ /* 0x000fe40005000000 */
[----:B------:R-:W-:Y:S02]  /*4c40*/  IADD3 R2, PT, PT, -R5, RZ, RZ ;  /* 0x000000ff05027210 */ /* 0x000fe40007ffe1ff */
[----:B------:R-:W-:Y:S01]  /*4c50*/  @!P0 IADD3 R8, PT, PT, R15, -R0, RZ ;  /* 0x800000000f088210 */ /* 0x000fe20007ffe0ff */
[----:B------:R-:W-:Y:S02]  /*4c60*/  @!P0 IMAD R0, R7, R6, R0 ;  /* 0x0000000607008224 */ /* 0x000fe400078e0200 */
[----:B------:R-:W-:Y:S02]  /*4c70*/  IMAD R43, R38, R2, R43 ;  /* 0x00000002262b7224 */ /* 0x000fe400078e022b */
[----:B------:R-:W-:Y:S02]  /*4c80*/  @!P0 IMAD R5, R8, R40, R3 ;  /* 0x0000002808058224 */ /* 0x000fe400078e0203 */
[----:B------:R-:W-:Y:S04]  /*4c90*/  @!P0 IMAD.MOV.U32 R3, RZ, RZ, R0 ;  /* 0x000000ffff038224 */ /* 0x000fe800078e0000 */
[----:B------:R-:W-:Y:S02]  /*4ca0*/  IMAD R45, R3, R42, R45 ;  /* 0x0000002a032d7224 */ /* 0x000fe400078e022d */
[----:B------:R-:W-:Y:S07]  /*4cb0*/  IMAD R43, R5, R38, R43 ;  /* 0x00000026052b7224 */ /* 0x000fee00078e022b */
.L_x_80:
[----:B-1----:R-:W-:Y:S01]  /*4cc0*/  @!P1 ISETP.NE.AND P0, PT, R10, 0x1, PT ;  /* 0x000000010a00980c */ /* 0x002fe20003f05270 */
[----:B------:R-:W-:Y:S01]  /*4cd0*/  @!P1 IMAD.HI.U32 R0, R45, R12, RZ ;  /* 0x0000000c2d009227 */ /* 0x000fe200078e00ff */
[----:B------:R-:W-:Y:S01]  /*4ce0*/  @!P1 ISETP.NE.AND P2, PT, R9, 0x1, PT ;  /* 0x000000010900980c */ /* 0x000fe20003f45270 */
[----:B------:R-:W-:Y:S01]  /*4cf0*/  ULOP3.LUT UP0, URZ, UR48, 0x1b0, URZ, 0xc0, !UPT ;  /* 0x000001b030ff7892 */ /* 0x000fe2000f80c0ff */
[----:B------:R-:W-:Y:S01]  /*4d00*/  R2UR UR42, R21 ;  /* 0x00000000152a72ca */ /* 0x000fe200000e0000 */
[----:B------:R-:W-:Y:S01]  /*4d10*/  @!P1 IMAD.HI.U32 R3, R43, R11, RZ ;  /* 0x0000000b2b039227 */ /* 0x000fe200078e00ff */
[----:B------:R-:W-:Y:S02]  /*4d20*/  @!P1 SHF.R.U32.HI R0, RZ, R13, R0 ;  /* 0x0000000dff009219 */ /* 0x000fe40000011600 */
[----:B------:R-:W-:Y:S01]  /*4d30*/  R2UR UR41, R20 ;  /* 0x00000000142972ca */ /* 0x000fe200000e0000 */
[----:B------:R-:W-:Y:S01]  /*4d40*/  VIADD R107, R107, 0x1 ;  /* 0x000000016b6b7836 */ /* 0x000fe20000000000 */
[----:B------:R-:W-:Y:S02]  /*4d50*/  @!P1 SHF.R.U32.HI R2, RZ, R14, R3 ;  /* 0x0000000eff029219 */ /* 0x000fe40000011603 */
[----:B------:R-:W-:Y:S02]  /*4d60*/  @!P1 SEL R3, R45, R0, !P2 ;  /* 0x000000002d039207 */ /* 0x000fe40005000000 */
[----:B------:R-:W-:Y:S02]  /*4d70*/  @!P1 SEL R2, R43, R2, !P0 ;  /* 0x000000022b029207 */ /* 0x000fe40004000000 */
[----:B------:R-:W-:Y:S01]  /*4d80*/  @P4 SHF.R.U32.HI R98, RZ, 0x10, R17 ;  /* 0x00000010ff624819 */ /* 0x000fe20000011611 */
[----:B------:R-:W-:Y:S02]  /*4d90*/  USHF.L.U32 UR42, UR42, 0x6, URZ ;  /* 0x000000062a2a7899 */ /* 0x000fe400080006ff */
[----:B------:R-:W-:Y:S02]  /*4da0*/  @!P1 IMAD.IADD R0, R2, 0x1, -R3 ;  /* 0x0000000102009824 */ /* 0x000fe400078e0a03 */
[----:B------:R-:W-:Y:S01]  /*4db0*/  @!P1 IMAD.IADD R2, R3, 0x1, -R2 ;  /* 0x0000000103029824 */ /* 0x000fe200078e0a02 */
[----:B------:R-:W-:Y:S01]  /*4dc0*/  USHF.L.U32 UR41, UR41, 0x7, URZ ;  /* 0x0000000729297899 */ /* 0x000fe200080006ff */
[----:B------:R-:W-:Y:S02]  /*4dd0*/  @!P1 IMAD R45, R0, R9, R45 ;  /* 0x00000009002d9224 */ /* 0x000fe400078e022d */
[----:B------:R-:W-:Y:S01]  /*4de0*/  @!P1 IMAD R43, R2, R10, R43 ;  /* 0x0000000a022b9224 */ /* 0x000fe200078e022b */
[----:B------:R-:W-:Y:S08]  /*4df0*/  BRA.U !UP0, `(.L_x_81) ;  /* 0x0000000108407547 */ /* 0x000ff0000b800000 */
[----:B------:R-:W1:Y:S01]  /*4e00*/  LDCU.64 UR8, c[0x4][0x80] ;  /* 0x01001000ff0877ac */ /* 0x000e620008000a00 */
[----:B------:R-:W-:Y:S01]  /*4e10*/  MOV R3, 0x0 ;  /* 0x0000000000037802 */ /* 0x000fe20000000f00 */
[----:B------:R-:W-:Y:S02]  /*4e20*/  HFMA2 R12, -RZ, RZ, 0, 5.9604644775390625e-08 ;  /* 0x00000001ff0c7431 */ /* 0x000fe400000001ff */
[----:B------:R-:W-:Y:S02]  /*4e30*/  IMAD.MOV.U32 R8, RZ, RZ, 0x70 ;  /* 0x00000070ff087424 */ /* 0x000fe400078e00ff */
[----:B------:R-:W-:Y:S01]  /*4e40*/  IMAD.MOV.U32 R13, RZ, RZ, RZ ;  /* 0x000000ffff0d7224 */ /* 0x000fe200078e00ff */
[----:B------:R-:W2:Y:S01]  /*4e50*/  LDCU.64 UR6, c[0x4][0x88] ;  /* 0x01001100ff0677ac */ /* 0x000ea20008000a00 */
[----:B------:R-:W3:Y:S01]  /*4e60*/  LDC.64 R2, c[0x4][R3] ;  /* 0x0100000003027b82 */ /* 0x000ee20000000a00 */
[----:B------:R-:W4:Y:S01]  /*4e70*/  LDCU.64 UR4, c[0x4][0x8] ;  /* 0x01000100ff0477ac */ /* 0x000f220008000a00 */
[----:B-1----:R-:W-:Y:S01]  /*4e80*/  MOV R5, UR9 ;  /* 0x0000000900057c02 */ /* 0x002fe20008000f00 */
[----:B------:R-:W-:Y:S01]  /*4e90*/  IMAD.U32 R4, RZ, RZ, UR8 ;  /* 0x00000008ff047e24 */ /* 0x000fe2000f8e00ff */
[----:B--2---:R-:W-:Y:S01]  /*4ea0*/  MOV R7, UR7 ;  /* 0x0000000700077c02 */ /* 0x004fe20008000f00 */
[----:B------:R-:W-:Y:S01]  /*4eb0*/  IMAD.U32 R6, RZ, RZ, UR6 ;  /* 0x00000006ff067e24 */ /* 0x000fe2000f8e00ff */
[----:B----4-:R-:W-:Y:S01]  /*4ec0*/  MOV R11, UR5 ;  /* 0x00000005000b7c02 */ /* 0x010fe20008000f00 */
[----:B------:R-:W-:Y:S02]  /*4ed0*/  IMAD.U32 R10, RZ, RZ, UR4 ;  /* 0x00000004ff0a7e24 */ /* 0x000fe4000f8e00ff */
[----:B------:R-:W-:Y:S07]  /*4ee0*/  LEPC R20, `(.L_x_81) ;  /* 0x000000001014794e */ /* 0x000fee0000000000 */
[----:B---3-5:R-:W-:Y:S05]  /*4ef0*/  CALL.ABS.NOINC R2 ;  /* 0x0000000002007343 */ /* 0x028fea0003c00000 */
.L_x_81:
[----:B------:R-:W-:Y:S01]  /*4f00*/  LOP3.LUT P0, RZ, R104, 0x1b0, RZ, 0xc0, !PT ;  /* 0x000001b068ff7812 */ /* 0x000fe2000780c0ff */
[----:B------:R-:W-:Y:S11]  /*4f10*/  BSSY.RECONVERGENT B6, `(.L_x_82) ;  /* 0x0000013000067945 */ /* 0x000ff60003800200 */
[----:B------:R-:W-:Y:S01]  /*4f20*/  @!UPT UIADD3 URZ, UPT, UPT, URZ, URZ, URZ ;  /* 0x000000fffffff290 */ /* 0x000fe2000fffe0ff */
[----:B------:R-:W-:Y:S05]  /*4f30*/  @!P0 BRA `(.L_x_83) ;  /* 0x0000000000408947 */ /* 0x000fea0003800000 */
        /* <DEDUP_REMOVED lines=16> */
.L_x_83:
[----:B------:R-:W-:Y:S05]  /*5040*/  BSYNC.RECONVERGENT B6 ;  /* 0x0000000000067941 */ /* 0x000fea0003800200 */
.L_x_82:
[----:B------:R-:W-:Y:S01]  /*5050*/  ISETP.NE.U32.AND P4, PT, R86, RZ, PT ;  /* 0x000000ff5600720c */ /* 0x000fe20003f85070 */
[----:B------:R-:W-:Y:S01]  /*5060*/  UISETP.NE.AND UP2, UPT, UR50, URZ, UPT ;  /* 0x000000ff3200728c */ /* 0x000fe2000bf45270 */
[----:B------:R-:W-:Y:S01]  /*5070*/  ISETP.NE.U32.AND P2, PT, RZ, UR38, PT ;  /* 0x00000026ff007c0c */ /* 0x000fe2000bf45070 */
[----:B------:R-:W-:Y:S01]  /*5080*/  UISETP.NE.U32.AND UP1, UPT, UR44, URZ, UPT ;  /* 0x000000ff2c00728c */ /* 0x000fe2000bf25070 */
[----:B------:R-:W-:Y:S01]  /*5090*/  ISETP.NE.AND.EX P4, PT, R87, RZ, PT, P4 ;  /* 0x000000ff5700720c */ /* 0x000fe20003f85340 */
[----:B------:R-:W-:Y:S01]  /*50a0*/  UPLOP3.LUT UP0, UPT, UPT, UPT, UPT, 0x40, 0x4 ;  /* 0x000000000004789c */ /* 0x000fe20003f0e870 */
[----:B------:R-:W-:Y:S01]  /*50b0*/  ISETP.NE.AND.EX P2, PT, RZ, UR39, PT, P2 ;  /* 0x00000027ff007c0c */ /* 0x000fe2000bf45320 */
[----:B------:R-:W-:Y:S01]  /*50c0*/  UISETP.NE.AND.EX UP1, UPT, UR45, URZ, UPT, UP1 ;  /* 0x000000ff2d00728c */ /* 0x000fe2000bf25310 */
[----:B------:R-:W-:Y:S04]  /*50d0*/  PLOP3.LUT P1, PT, PT, PT, UP2, 0x80, 0x8 ;  /* 0x000000000008781c */ /* 0x000fe80003f2f028 */
[----:B------:R-:W-:Y:S06]  /*50e0*/  @UP2 UPLOP3.LUT UP0, UPT, UPT, UPT, UP1, 0x80, 0x8 ;  /* 0x000000000008289c */ /* 0x000fec0003f0f010 */
[----:B------:R-:W-:Y:S01]  /*50f0*/  PLOP3.LUT P0, PT, PT, PT, UP0, 0x80, 0x8 ;  /* 0x000000000008781c */ /* 0x000fe20003f0f008 */
[----:B------:R-:W-:Y:S01]  /*5100*/  @!UPT UIADD3 URZ, UPT, UPT, URZ, URZ, URZ ;  /* 0x000000fffffff290 */ /* 0x000fe2000fffe0ff */
[----:B------:R-:W-:Y:S11]  /*5110*/  BRA.U !UP1, `(.L_x_84) ;  /* 0x0000000109387547 */ /* 0x000ff6000b800000 */
[----:B------:R-:W-:Y:S01]  /*5120*/  UISETP.NE.U32.AND UP0, UPT, UR38, URZ, UPT ;  /* 0x000000ff2600728c */ /* 0x000fe2000bf05070 */
[----:B------:R-:W-:Y:S02]  /*5130*/  HFMA2 R0, -RZ, RZ, 0, 5.9604644775390625e-08 ;  /* 0x00000001ff007431 */ /* 0x000fe400000001ff */
[----:B------:R-:W-:Y:S01]  /*5140*/  IMAD.MOV.U32 R91, RZ, RZ, 0x1 ;  /* 0x00000001ff5b7424 */ /* 0x000fe200078e00ff */
[----:B------:R-:W-:Y:S06]  /*5150*/  UISETP.NE.AND.EX UP0, UPT, UR39, URZ, UPT, UP0 ;  /* 0x000000ff2700728c */ /* 0x000fec000bf05300 */
[----:B------:R-:W-:Y:S05]  /*5160*/  PLOP3.LUT P3, PT, PT, PT, UP0, 0x80, 0x8 ;  /* 0x000000000008781c */ /* 0x000fea0003f6f008 */
[----:B------:R-:W1:Y:S01]  /*5170*/  @UP0 LDCU.64 UR6, c[0x0][0x888] ;  /* 0x00011100ff0607ac */ /* 0x000e620008000a00 */
[----:B------:R-:W-:Y:S07]  /*5180*/  @UP0 UIMAD UR4, UR36, UR44, URZ ;  /* 0x0000002c240402a4 */ /* 0x000fee000f8e02ff */
[----:B------:R-:W-:Y:S01]  /*5190*/  @!P3 PRMT R91, R0, 0x7610, R91 ;  /* 0x00007610005bb816 */ /* 0x000fe2000000005b */
[----:B-1----:R-:W-:Y:S03]  /*51a0*/  @UP0 UIMAD.WIDE UR6, UR4, 0x4, UR6 ;  /* 0x00000004040608a5 */ /* 0x002fe6000f8e0206 */
[----:B------:R-:W1:Y:S03]  /*51b0*/  @!UP0 LDCU UR4, c[0x0][0x880] ;  /* 0x00011000ff0487ac */ /* 0x000e660008000800 */
[----:B------:R-:W-:Y:S01]  /*51c0*/  IMAD.U32 R2, RZ, RZ, UR6 ;  /* 0x00000006ff027e24 */ /* 0x000fe2000f8e00ff */
[----:B------:R-:W-:Y:S05]  /*51d0*/  MOV R3, UR7 ;  /* 0x0000000700037c02 */ /* 0x000fea0008000f00 */
[----:B-----5:R2:W5:Y:S02]  /*51e0*/  @P3 LDG.E R50, desc[UR46][R2.64] ;  /* 0x0000002e02323981 */ /* 0x020564000c1e1900 */
[----:B-12---:R-:W-:Y:S02]  /*51f0*/  @!P3 IMAD.U32 R50, RZ, RZ, UR4 ;  /* 0x00000004ff32be24 */ /* 0x006fe4000f8e00ff */
.L_x_84:
[----:B------:R-:W-:Y:S05]  /*5200*/  @!P4 BRA `(.L_x_85) ;  /* 0x000000000020c947 */ /* 0x000fea0003800000 */
[----:B------:R-:W-:Y:S04]  /*5210*/  ISETP.NE.U32.AND P3, PT, R84, RZ, PT ;  /* 0x000000ff5400720c */ /* 0x000fe80003f65070 */
[----:B------:R-:W-:Y:S11]  /*5220*/  ISETP.NE.AND.EX P3, PT, R85, RZ, PT, P3 ;  /* 0x000000ff5500720c */ /* 0x000ff60003f65330 */
[----:B------:R-:W-:Y:S02]  /*5230*/  @!UPT UIADD3 URZ, UPT, UPT, URZ, URZ, URZ ;  /* 0x000000fffffff290 */ /* 0x000fe4000fffe0ff */
[----:B------:R-:W1:Y:S01]  /*5240*/  @P3 LDC.64 R2, c[0x0][0x8a8] ;  /* 0x00022a00ff023b82 */ /* 0x000e620000000a00 */
[----:B------:R-:W-:Y:S04]  /*5250*/  @P3 IMAD R0, R86, UR36, RZ ;  /* 0x0000002456003c24 */ /* 0x000fe8000f8e02ff */
[----:B-1----:R-:W-:Y:S05]  /*5260*/  @P3 IMAD.WIDE R2, R0, 0x4, R2 ;  /* 0x0000000400023825 */ /* 0x002fea00078e0202 */
[----:B-----5:R1:W5:Y:S02]  /*5270*/  @P3 LDG.E R47, desc[UR46][R2.64] ;  /* 0x0000002e022f3981 */ /* 0x020364000c1e1900 */
[----:B-1----:R-:W2:Y:S02]  /*5280*/  @!P3 LDC R47, c[0x0][0x8a0] ;  /* 0x00022800ff2fbb82 */ /* 0x002ea40000000800 */
.L_x_85:
[----:B-----5:R-:W-:Y:S01]  /*5290*/  ISETP.NE.AND P4, PT, R50, RZ, PT ;  /* 0x000000ff3200720c */ /* 0x020fe20003f85270 */
[----:B------:R-:W-:Y:S01]  /*52a0*/  BSSY B1, `(.L_x_86) ;  /* 0x0000042000017945 */ /* 0x000fe20003800000 */
[----:B------:R-:W-:Y:S01]  /*52b0*/  SEL R9, RZ, 0xffffffff, P2 ;  /* 0xffffffffff097807 */ /* 0x000fe20001000000 */
[----:B------:R-:W-:Y:S01]  /*52c0*/  IMAD.MOV.U32 R55, RZ, RZ, 0x1 ;  /* 0x00000001ff377424 */ /* 0x000fe200078e00ff */
[----:B------:R-:W-:Y:S02]  /*52d0*/  LOP3.LUT P3, RZ, R91, 0xff, RZ, 0xc0, !PT ;  /* 0x000000ff5bff7812 */ /* 0x000fe4000786c0ff */
[----:B------:R-:W-:Y:S02]  /*52e0*/  CS2R R62, SRZ ;  /* 0x00000000003e7805 */ /* 0x000fe4000001ff00 */
[----:B------:R-:W-:Y:S02]  /*52f0*/  @P1 SEL R2, RZ, 0xffffffff, P4 ;  /* 0xffffffffff021807 */ /* 0x000fe40002000000 */
[----:B------:R-:W-:Y:S02]  /*5300*/  CS2R R60, SRZ ;  /* 0x00000000003c7805 */ /* 0x000fe4000001ff00 */
[----:B------:R-:W-:Y:S02]  /*5310*/  LEA R0, R100, UR49, 0x3 ;  /* 0x0000003164007c11 */ /* 0x000fe4000f8e18ff */
[----:B------:R-:W-:Y:S02]  /*5320*/  CS2R R58, SRZ ;  /* 0x00000000003a7805 */ /* 0x000fe4000001ff00 */
[----:B------:R-:W-:Y:S02]  /*5330*/  @P0 SEL R2, R9, R2, !P3 ;  /* 0x0000000209020207 */ /* 0x000fe40005800000 */
[----:B------:R-:W-:Y:S02]  /*5340*/  CS2R R56, SRZ ;  /* 0x0000000000387805 */ /* 0x000fe4000001ff00 */
[----:B------:R-:W-:Y:S02]  /*5350*/  LEA R108, R44, UR49, 0x3 ;  /* 0x000000312c6c7c11 */ /* 0x000fe4000f8e18ff */
[----:B------:R-:W-:Y:S02]  /*5360*/  @P1 LOP3.LUT R2, R2, 0x1, RZ, 0xc0, !PT ;  /* 0x0000000102021812 */ /* 0x000fe400078ec0ff */
[----:B------:R-:W-:Y:S02]  /*5370*/  SHF.L.U32 R7, R102, 0x1f, RZ ;  /* 0x0000001f66077819 */ /* 0x000fe400000006ff */
[----:B------:R-:W-:Y:S02]  /*5380*/  ISETP.NE.U32.OR P6, PT, R2, 0x1, !P1 ;  /* 0x000000010200780c */ /* 0x000fe40004fc5470 */
[----:B------:R-:W-:Y:S02]  /*5390*/  PLOP3.LUT P2, PT, PT, PT, UP1, 0x80, 0x8 ;  /* 0x000000000008781c */ /* 0x000fe40003f4f018 */
[C---:B------:R-:W-:Y:S02]  /*53a0*/  LEA.HI R5, R44.reuse, R44, RZ, 0x1 ;  /* 0x0000002c2c057211 */ /* 0x040fe400078f08ff */
[----:B------:R-:W-:Y:S02]  /*53b0*/  SEL R2, RZ, 0xffffffff, P4 ;  /* 0xffffffffff027807 */ /* 0x000fe40002000000 */
[----:B------:R-:W-:Y:S01]  /*53c0*/  P2R R64, PR, RZ, 0x40 ;  /* 0x00000040ff407803 */ /* 0x000fe20000000000 */
[C---:B------:R-:W-:Y:S01]  /*53d0*/  IMAD.SHL.U32 R3, R5.reuse, 0x40, RZ ;  /* 0x0000004005037824 */ /* 0x040fe200078e00ff */
[----:B------:R-:W-:Y:S03]  /*53e0*/  LOP3.LUT R5, R5, 0xffe, RZ, 0xc0, !PT ;  /* 0x00000ffe05057812 */ /* 0x000fe600078ec0ff */
[----:B------:R-:W-:Y:S02]  /*53f0*/  @P6 SHF.L.U32 R11, R99, 0x1f, RZ ;  /* 0x0000001f630b6819 */ /* 0x000fe400000006ff */
[----:B------:R-:W-:Y:S01]  /*5400*/  @P2 SEL R2, R9, R2, !P3 ;  /* 0x0000000209022207 */ /* 0x000fe20005800000 */
[----:B------:R-:W-:Y:S01]  /*5410*/  IMAD.IADD R48, R44, 0x1, -R5 ;  /* 0x000000012c307824 */ /* 0x000fe200078e0a05 */
[----:B------:R-:W1:Y:S01]  /*5420*/  @P6 SYNCS.PHASECHK.TRANS64.TRYWAIT P1, [R0+URZ+0x40], R11 ;  /* 0x0000400b000065a7 */ /* 0x000e6200080211ff */
[----:B------:R-:W-:Y:S02]  /*5430*/  LOP3.LUT R3, R3, 0xffffff80, RZ, 0xc0, !PT ;  /* 0xffffff8003037812 */ /* 0x000fe400078ec0ff */
[----:B------:R-:W-:Y:S03]  /*5440*/  LOP3.LUT R2, R2, 0x1, RZ, 0xc0, !PT ;  /* 0x0000000102027812 */ /* 0x000fe600078ec0ff */
[----:B------:R-:W-:Y:S01]  /*5450*/  IMAD.IADD R3, R46, 0x1, R3 ;  /* 0x000000012e037824 */ /* 0x000fe200078e0203 */
[----:B------:R-:W-:Y:S03]  /*5460*/  ISETP.NE.U32.AND P5, PT, R2, 0x1, PT ;  /* 0x000000010200780c */ /* 0x000fe60003fa5070 */
[----:B------:R-:W-:Y:S01]  /*5470*/  IMAD R48, R48, 0x100000, R3 ;  /* 0x0010000030307824 */ /* 0x000fe200078e0203 */
[----:B------:R-:W-:Y:S01]  /*5480*/  P2R R72, PR, RZ, 0x20 ;  /* 0x00000020ff487803 */ /* 0x000fe20000000000 */
[----:B------:R3:W4:Y:S01]  /*5490*/  SYNCS.PHASECHK.TRANS64.TRYWAIT P0, [R108+URZ+0x90], R7 ;  /* 0x000090076c0075a7 */ /* 0x00072200080011ff */
[----:B-1----:R-:W-:Y:S01]  /*54a0*/  @P6 SEL R55, RZ, 0x1, !P1 ;  /* 0x00000001ff376807 */ /* 0x002fe20004800000 */
[----:B---3--:R-:W-:Y:S06]  /*54b0*/  @!P6 BRA `(.L_x_87) ;  /* 0x000000000080e947 */ /* 0x008fec0003800000 */
[----:B------:R-:W-:Y:S01]  /*54c0*/  @P5 IMAD R4, R100, 0x1000, R95 ;  /* 0x0000100064045824 */ /* 0x000fe200078e025f */
[----:B------:R-:W-:Y:S01]  /*54d0*/  ISETP.NE.AND P1, PT, R55, RZ, PT ;  /* 0x000000ff3700720c */ /* 0x000fe20003f25270 */
[----:B------:R-:W-:Y:S01]  /*54e0*/  BSSY B0, `(.L_x_88) ;  /* 0x000000b000007945 */ /* 0x000fe20003800000 */
[----:B------:R-:W-:Y:S01]  /*54f0*/  CS2R R58, SRZ ;  /* 0x00000000003a7805 */ /* 0x000fe2000001ff00 */
[----:B------:R-:W-:Y:S01]  /*5500*/  @P5 VIADD R2, R4, UR49 ;  /* 0x0000003104025c36 */ /* 0x000fe20008000000 */
[----:B------:R-:W-:Y:S02]  /*5510*/  CS2R R56, SRZ ;  /* 0x0000000000387805 */ /* 0x000fe4000001ff00 */
[----:B------:R-:W-:Y:S02]  /*5520*/  CS2R R62, SRZ ;  /* 0x00000000003e7805 */ /* 0x000fe4000001ff00 */
[----:B------:R-:W-:Y:S01]  /*5530*/  CS2R R60, SRZ ;  /* 0x00000000003c7805 */ /* 0x000fe2000001ff00 */
[----:B------:R-:W-:Y:S04]  /*5540*/  @P5 IMAD R2, R103, -0x10, R2 ;  /* 0xfffffff067025824 */ /* 0x000fe800078e0202 */
[----:B------:R-:W-:Y:S05]  /*5550*/  @P1 BRA `(.L_x_89) ;  /* 0x00000000000c1947 */ /* 0x000fea0003800000 */
[----:B------:R-:W-:Y:S04]  /*5560*/  SHF.L.U32 R3, R99, 0x1f, RZ ;  /* 0x0000001f63037819 */ /* 0x000fe800000006ff */
[----:B------:R-:W1:Y:S02]  /*5570*/  SYNCS.PHASECHK.TRANS64.TRYWAIT P1, [R0+URZ+0x40], R3 ;  /* 0x00004003000075a7 */ /* 0x000e6400080211ff */
[----:B-1----:R-:W-:Y:S05]  /*5580*/  @!P1 BRA `(.L_x_90) ;  /* 0x0000002400109947 */ /* 0x002fea0003800000 */
.L_x_89:
[----:B------:R-:W-:Y:S05]  /*5590*/  BSYNC B0 ;  /* 0x0000000000007941 */ /* 0x000fea0003800000 */
.L_x_88:
[----:B------:R-:W-:Y:S01]  /*55a0*/  ISETP.NE.AND P1, PT, R72, RZ, PT ;  /* 0x000000ff4800720c */ /* 0x000fe20003f25270 */
[----:B-1----:R-:W-:Y:S02]  /*55b0*/  VIADD R3, R0, 0x50 ;  /* 0x0000005000037836 */ /* 0x002fe40000000000 */
[----:B------:R-:W-:Y:S02]  /*55c0*/  IMAD.U32 R0, RZ, RZ, UR37 ;  /* 0x00000025ff007e24 */ /* 0x000fe4000f8e00ff */
[----:B------:R-:W-:Y:S03]  /*55d0*/  VIADD R100, R100, 0x1 ;  /* 0x0000000164647836 */ /* 0x000fe60000000000 */
[----:B------:R-:W-:Y:S05]  /*55e0*/  PRMT R0, R0, 0x654, R3 ;  /* 0x0000065400007816 */ /* 0x000fea0000000003 */
[----:B------:R1:W3:Y:S04]  /*55f0*/  @P1 LDS.128 R56, [R4+UR49+0x200] ;  /* 0x0002003104381984 */ /* 0x0002e80008000c00 */
[----:B------:R1:W1:Y:S01]  /*5600*/  @P1 LDS.128 R60, [R2+0x210] ;  /* 0x00021000023c1984 */ /* 0x0002620000000c00 */
[C---:B------:R-:W-:Y:S01]  /*5610*/  ISETP.NE.AND P1, PT, R100.reuse, 0x2, PT ;  /* 0x000000026400780c */ /* 0x040fe20003f25270 */
[----:B------:R-:W-:Y:S01]  /*5620*/  @!PT LDS RZ, [RZ] ;  /* 0x00000000fffff984 */ /* 0x000fe20000000800 */
[----:B------:R-:W-:Y:S01]  /*5630*/  @!PT LDS RZ, [RZ] ;  /* 0x00000000fffff984 */ /* 0x000fe20000000800 */
[----:B------:R-:W-:Y:S01]  /*5640*/  @!PT LDS RZ, [RZ] ;  /* 0x00000000fffff984 */ /* 0x000fe20000000800 */
[----:B------:R-:W-:Y:S01]  /*5650*/  @!PT LDS RZ, [RZ] ;  /* 0x00000000fffff984 */ /* 0x000fe20000000800 */
[----:B------:R5:W-:Y:S06]  /*5660*/  MEMBAR.ALL.CTA ;  /* 0x0000000000007992 */ /* 0x000bec0000008000 */
[----:B-----5:R-:W5:Y:S01]  /*5670*/  FENCE.VIEW.ASYNC.S ;  /* 0x00000000000073c6 */ /* 0x020f620000000000 */
[----:B------:R-:W-:Y:S01]  /*5680*/  SEL R100, R100, RZ, P1 ;  /* 0x000000ff64647207 */ /* 0x000fe20000800000 */
[----:B-----5:R5:W-:Y:S02]  /*5690*/  SYNCS.ARRIVE.TRANS64.RED.A1T0 RZ, [R0+URZ], RZ ;  /* 0x000000ff00ff79a7 */ /* 0x020be400081004ff */
[----:B-----5:R-:W-:Y:S04]  /*56a0*/  SEL R0, RZ, 0x1, P1 ;  /* 0x00000001ff007807 */ /* 0x020fe80000800000 */
[----:B---3--:R-:W-:Y:S02]  /*56b0*/  LOP3.LUT R99, R99, R0, RZ, 0x3c, !PT ;  /* 0x0000000063637212 */ /* 0x008fe400078e3cff */
.L_x_87:
[----:B------:R-:W-:Y:S05]  /*56c0*/  BSYNC B1 ;  /* 0x0000000000017941 */ /* 0x000fea0003800000 */
.L_x_86:
[----:B------:R-:W-:Y:S04]  /*56d0*/  SHF.R.U32.HI R3, RZ, 0x15, R48 ;  /* 0x00000015ff037819 */ /* 0x000fe80000011630 */
[----:B------:R-:W-:Y:S01]  /*56e0*/  LOP3.LUT P1, RZ, R3, 0x3, R96, 0x48, !PT ;  /* 0x0000000303ff7812 */ /* 0x000fe20007824860 */
[----:B------:R-:W-:Y:S01]  /*56f0*/  @!UPT UIADD3 URZ, UPT, UPT, URZ, URZ, URZ ;  /* 0x000000fffffff290 */ /* 0x000fe2000fffe0ff */
[----:B----4-:R-:W-:Y:S11]  /*5700*/  @P0 BRA `(.L_x_91) ;  /* 0x0000000000080947 */ /* 0x010ff60003800000 */
[----:B------:R-:W3:Y:S02]  /*5710*/  SYNCS.PHASECHK.TRANS64.TRYWAIT P0, [R108+URZ+0x90], R7 ;  /* 0x000090076c0075a7 */ /* 0x000ee400080011ff */
[----:B---3--:R-:W-:Y:S05]  /*5720*/  @!P0 BRA `(.L_x_92) ;  /* 0x0000002000bc8947 */ /* 0x008fea0003800000 */
.L_x_91:
[----:B------:R-:W-:Y:S05]  /*5730*/  @!P1 BRA `(.L_x_93) ;  /* 0x0000000000409947 */ /* 0x000fea0003800000 */
[----:B------:R-:W4:Y:S01]  /*5740*/  LDCU.64 UR8, c[0x4][0x70] ;  /* 0x01000e00ff0877ac */ /* 0x000f220008000a00 */
[----:B------:R-:W-:Y:S01]  /*5750*/  MOV R3, 0x0 ;  /* 0x0000000000037802 */ /* 0x000fe20000000f00 */
[----:B------:R-:W-:Y:S02]  /*5760*/  HFMA2 R12, -RZ, RZ, 0, 5.9604644775390625e-08 ;  /* 0x00000001ff0c7431 */ /* 0x000fe400000001ff */
[----:B------:R-:W-:Y:S02]  /*5770*/  IMAD.MOV.U32 R8, RZ, RZ, 0x192 ;  /* 0x00000192ff087424 */ /* 0x000fe400078e00ff */
[----:B------:R-:W-:Y:S01]  /*5780*/  IMAD.MOV.U32 R13, RZ, RZ, RZ ;  /* 0x000000ffff0d7224 */ /* 0x000fe200078e00ff */
[----:B------:R-:W3:Y:S01]  /*5790*/  LDCU.64 UR6, c[0x4][0x78] ;  /* 0x01000f00ff0677ac */ /* 0x000ee20008000a00 */
[----:B-1----:R-:W1:Y:S01]  /*57a0*/  LDC.64 R2, c[0x4][R3] ;  /* 0x0100000003027b82 */ /* 0x002e620000000a00 */
[----:B------:R-:W5:Y:S01]  /*57b0*/  LDCU.64 UR4, c[0x4][0x10] ;  /* 0x01000200ff0477ac */ /* 0x000f620008000a00 */
[----:B----4-:R-:W-:Y:S01]  /*57c0*/  MOV R5, UR9 ;  /* 0x0000000900057c02 */ /* 0x010fe20008000f00 */
[----:B------:R-:W-:Y:S01]  /*57d0*/  IMAD.U32 R4, RZ, RZ, UR8 ;  /* 0x00000008ff047e24 */ /* 0x000fe2000f8e00ff */
[----:B---3--:R-:W-:Y:S01]  /*57e0*/  MOV R7, UR7 ;  /* 0x0000000700077c02 */ /* 0x008fe20008000f00 */
[----:B------:R-:W-:Y:S01]  /*57f0*/  IMAD.U32 R6, RZ, RZ, UR6 ;  /* 0x00000006ff067e24 */ /* 0x000fe2000f8e00ff */
[----:B-----5:R-:W-:Y:S01]  /*5800*/  MOV R11, UR5 ;  /* 0x00000005000b7c02 */ /* 0x020fe20008000f00 */
[----:B------:R-:W-:Y:S02]  /*5810*/  IMAD.U32 R10, RZ, RZ, UR4 ;  /* 0x00000004ff0a7e24 */ /* 0x000fe4000f8e00ff */
[----:B------:R-:W-:Y:S07]  /*5820*/  LEPC R20, `(.L_x_93) ;  /* 0x000000001014794e */ /* 0x000fee0000000000 */
[----:B-12---:R-:W-:Y:S05]  /*5830*/  CALL.ABS.NOINC R2 ;  /* 0x0000000002007343 */ /* 0x006fea0003c00000 */
.L_x_93:
[----:B------:R-:W-:Y:S05]  /*5840*/  WARPSYNC.ALL ;  /* 0x0000000000007948 */ /* 0x000fea0003800000 */
[----:B------:R-:W-:Y:S01]  /*5850*/  R2UR UR4, R48 ;  /* 0x00000000300472ca */ /* 0x000fe200000e0000 */
[----:B------:R-:W-:Y:S01]  /*5860*/  BSSY.RECONVERGENT B0, `(.L_x_94) ;  /* 0x00000a0000007945 */ /* 0x000fe20003800200 */
[C---:B------:R-:W-:Y:S02]  /*5870*/  SHF.L.U32 R51, R56.reuse, 0x10, RZ ;  /* 0x0000001038337819 */ /* 0x040fe400000006ff */
[C---:B------:R-:W-:Y:S02]  /*5880*/  PRMT R49, R56.reuse, 0x8880, RZ ;  /* 0x0000888038317816 */ /* 0x040fe400000000ff */
[----:B------:R-:W-:Y:S02]  /*5890*/  SHF.R.S32.HI R51, RZ, 0x18, R51 ;  /* 0x00000018ff337819 */ /* 0x000fe40000011433 */
[----:B------:R-:W-:Y:S02]  /*58a0*/  SHF.L.U32 R52, R56, 0x8, RZ ;  /* 0x0000000838347819 */ /* 0x000fe400000006ff */
[C---:B------:R-:W-:Y:S02]  /*58b0*/  PRMT R54, R58.reuse, 0x8880, RZ ;  /* 0x000088803a367816 */ /* 0x040fe400000000ff */
[----:B------:R-:W-:Y:S01]  /*58c0*/  SHF.L.U32 R53, R58, 0x8, RZ ;  /* 0x000000083a357819 */ /* 0x000fe200000006ff */
[----:B-1-3--:R-:W-:Y:S01]  /*58d0*/  LDTM.16dp32bit_t0_t15.x32 R4, tmem[UR4] ;  /* 0x00000004000479ee */ /* 0x00afe20008a80000 */
[----:B------:R-:W2:Y:S01]  /*58e0*/  LDTM.16dp32bit_t16_t31.x32 R4, tmem[UR4+0x20] ;  /* 0x00002004000479ee */ /* 0x000ea20008aa0000 */
[----:B------:R-:W-:Y:S02]  /*58f0*/  ISETP.NE.AND P6, PT, R64, RZ, PT ;  /* 0x000000ff4000720c */ /* 0x000fe40003fc5270 */
[----:B------:R-:W-:Y:S02]  /*5900*/  IADD3 R74, PT, PT, R95, UR49, RZ ;  /* 0x000000315f4a7c10 */ /* 0x000fe4000fffe0ff */
[----:B------:R-:W-:Y:S02]  /*5910*/  SHF.L.U32 R73, R97, 0x4, RZ ;  /* 0x0000000461497819 */ /* 0x000fe400000006ff */
[----:B------:R-:W-:Y:S02]  /*5920*/  SHF.R.S32.HI R53, RZ, 0x18, R53 ;  /* 0x00000018ff357819 */ /* 0x000fe40000011435 */
[----:B------:R-:W-:Y:S02]  /*5930*/  IADD3 R112, PT, PT, R74, R73, RZ ;  /* 0x000000494a707210 */ /* 0x000fe40007ffe0ff */
[----:B------:R-:W-:Y:S01]  /*5940*/  ISETP.NE.AND P0, PT, R105, RZ, PT ;  /* 0x000000ff6900720c */ /* 0x000fe20003f05270 */
[C---:B--2---:R-:W-:Y:S02]  /*5950*/  IMAD R0, R47.reuse, R4, RZ ;  /* 0x000000042f007224 */ /* 0x044fe400078e02ff */
[----:B------:R-:W-:Y:S02]  /*5960*/  IMAD R2, R47, R5, RZ ;  /* 0x000000052f027224 */ /* 0x000fe400078e02ff */
[----:B------:R-:W-:Y:S01]  /*5970*/  IMAD R0, R49, R50, R0 ;  /* 0x0000003231007224 */ /* 0x000fe200078e0200 */
[----:B------:R-:W-:Y:S01]  /*5980*/  SHF.R.S32.HI R49, RZ, 0x18, R52 ;  /* 0x00000018ff317819 */ /* 0x000fe20000011434 */
[----:B------:R-:W-:Y:S01]  /*5990*/  IMAD R3, R47, R6, RZ ;  /* 0x000000062f037224 */ /* 0x000fe200078e02ff */
[----:B------:R-:W-:Y:S01]  /*59a0*/  SHF.L.U32 R52, R57, 0x10, RZ ;  /* 0x0000001039347819 */ /* 0x000fe200000006ff */
[-C--:B------:R-:W-:Y:S01]  /*59b0*/  IMAD R2, R51, R50.reuse, R2 ;  /* 0x0000003233027224 */ /* 0x080fe200078e0202 */
[----:B------:R-:W-:Y:S01]  /*59c0*/  SHF.R.S32.HI R51, RZ, 0x18, R56 ;  /* 0x00000018ff337819 */ /* 0x000fe20000011438 */
[----:B------:R-:W-:Y:S02]  /*59d0*/  IMAD R7, R47, R7, RZ ;  /* 0x000000072f077224 */ /* 0x000fe400078e02ff */
[-C--:B------:R-:W-:Y:S01]  /*59e0*/  IMAD R3, R49, R50.reuse, R3 ;  /* 0x0000003231037224 */ /* 0x080fe200078e0203 */
[----:B------:R-:W-:Y:S01]  /*59f0*/  PRMT R49, R57, 0x8880, RZ ;  /* 0x0000888039317816 */ /* 0x000fe200000000ff */
[----:B------:R-:W-:Y:S01]  /*5a00*/  IMAD R7, R51, R50, R7 ;  /* 0x0000003233077224 */ /* 0x000fe200078e0207 */
[----:B------:R-:W-:Y:S01]  /*5a10*/  SHF.R.S32.HI R51, RZ, 0x18, R52 ;  /* 0x00000018ff337819 */ /* 0x000fe20000011434 */
[----:B------:R-:W-:Y:S02]  /*5a20*/  IMAD R4, R47, R8, RZ ;  /* 0x000000082f047224 */ /* 0x000fe400078e02ff */
[----:B------:R-:W-:Y:S01]  /*5a30*/  IMAD.SHL.U32 R52, R57, 0x100, RZ ;  /* 0x0000010039347824 */ /* 0x000fe200078e00ff */
[----:B------:R-:W-:Y:S01]  /*5a40*/  I2IP.S8.S32.SAT R65, R7, R3, RZ ;  /* 0x0000000307417239 */ /* 0x000fe200000014ff */
[----:B------:R-:W-:Y:S02]  /*5a50*/  IMAD R5, R47, R9, RZ ;  /* 0x000000092f057224 */ /* 0x000fe400078e02ff */
[----:B------:R-:W-:Y:S01]  /*5a60*/  IMAD R4, R49, R50, R4 ;  /* 0x0000003231047224 */ /* 0x000fe200078e0204 */
[----:B------:R-:W-:Y:S01]  /*5a70*/  SHF.R.S32.HI R49, RZ, 0x18, R52 ;  /* 0x00000018ff317819 */ /* 0x000fe20000011434 */
[----:B------:R-:W-:Y:S01]  /*5a80*/  IMAD R6, R47, R10, RZ ;  /* 0x0000000a2f067224 */ /* 0x000fe200078e02ff */
[----:B------:R-:W-:Y:S01]  /*5a90*/  I2IP.S8.S32.SAT R64, R2, R0, R65 ;  /* 0x0000000002407239 */ /* 0x000fe20000001441 */
[-C--:B------:R-:W-:Y:S01]  /*5aa0*/  IMAD R5, R51, R50.reuse, R5 ;  /* 0x0000003233057224 */ /* 0x080fe200078e0205 */
[----:B------:R-:W-:Y:S01]  /*5ab0*/  SHF.L.U32 R52, R58, 0x10, RZ ;  /* 0x000000103a347819 */ /* 0x000fe200000006ff */
[----:B------:R-:W-:Y:S01]  /*5ac0*/  IMAD R11, R47, R11, RZ ;  /* 0x0000000b2f0b7224 */ /* 0x000fe200078e02ff */
[----:B------:R-:W-:Y:S01]  /*5ad0*/  SHF.R.S32.HI R51, RZ, 0x18, R57 ;  /* 0x00000018ff337819 */ /* 0x000fe20000011439 */
[----:B------:R-:W-:Y:S01]  /*5ae0*/  IMAD R6, R49, R50, R6 ;  /* 0x0000003231067224 */ /* 0x000fe200078e0206 */
[----:B------:R-:W-:Y:S01]  /*5af0*/  SHF.R.S32.HI R52, RZ, 0x18, R52 ;  /* 0x00000018ff347819 */ /* 0x000fe20000011434 */
[C---:B------:R-:W-:Y:S02]  /*5b00*/  IMAD R8, R47.reuse, R12, RZ ;  /* 0x0000000c2f087224 */ /* 0x040fe400078e02ff */
[----:B------:R-:W-:Y:S02]  /*5b10*/  IMAD.MOV.U32 R49, RZ, RZ, R54 ;  /* 0x000000ffff317224 */ /* 0x000fe400078e0036 */
[----:B------:R-:W-:Y:S02]  /*5b20*/  IMAD R9, R47, R13, RZ ;  /* 0x0000000d2f097224 */ /* 0x000fe400078e02ff */
[----:B------:R-:W-:Y:S01]  /*5b30*/  IMAD R11, R51, R50, R11 ;  /* 0x00000032330b7224 */ /* 0x000fe200078e020b */
[----:B------:R-:W-:Y:S01]  /*5b40*/  SHF.R.S32.HI R51, RZ, 0x18, R58 ;  /* 0x00000018ff337819 */ /* 0x000fe2000001143a */
[----:B------:R-:W-:Y:S02]  /*5b50*/  IMAD R10, R47, R14, RZ ;  /* 0x0000000e2f0a7224 */ /* 0x000fe400078e02ff */
[----:B------:R-:W-:Y:S01]  /*5b60*/  IMAD R8, R49, R50, R8 ;  /* 0x0000003231087224 */ /* 0x000fe200078e0208 */
[----:B------:R-:W-:Y:S01]  /*5b70*/  I2IP.S8.S32.SAT R65, R11, R6, RZ ;  /* 0x000000060b417239 */ /* 0x000fe200000014ff */
[----:B------:R-:W-:Y:S01]  /*5b80*/  IMAD R15, R47, R15, RZ ;  /* 0x0000000f2f0f7224 */ /* 0x000fe200078e02ff */
[----:B------:R-:W-:Y:S01]  /*5b90*/  PRMT R49, R59, 0x8880, RZ ;  /* 0x000088803b317816 */ /* 0x000fe200000000ff */
[----:B------:R-:W-:Y:S01]  /*5ba0*/  IMAD R9, R52, R50, R9 ;  /* 0x0000003234097224 */ /* 0x000fe200078e0209 */
[----:B------:R-:W-:Y:S01]  /*5bb0*/  I2IP.S8.S32.SAT R65, R5, R4, R65 ;  /* 0x0000000405417239 */ /* 0x000fe20000001441 */
[-C--:B------:R-:W-:Y:S01]  /*5bc0*/  IMAD R10, R53, R50.reuse, R10 ;  /* 0x00000032350a7224 */ /* 0x080fe200078e020a */
[----:B------:R-:W-:Y:S01]  /*5bd0*/  SHF.L.U32 R53, R59, 0x8, RZ ;  /* 0x000000083b357819 */ /* 0x000fe200000006ff */
[----:B------:R-:W-:Y:S01]  /*5be0*/  IMAD R15, R51, R50, R15 ;  /* 0x00000032330f7224 */ /* 0x000fe200078e020f */
[----:B------:R-:W-:Y:S01]  /*5bf0*/  SHF.L.U32 R51, R59, 0x10, RZ ;  /* 0x000000103b337819 */ /* 0x000fe200000006ff */
[C---:B------:R-:W-:Y:S01]  /*5c00*/  IMAD R12, R47.reuse, R16, RZ ;  /* 0x000000102f0c7224 */ /* 0x040fe200078e02ff */
[----:B------:R-:W-:Y:S01]  /*5c10*/  SHF.R.S32.HI R53, RZ, 0x18, R53 ;  /* 0x00000018ff357819 */ /* 0x000fe20000011435 */
[C---:B------:R-:W-:Y:S01]  /*5c20*/  IMAD R13, R47.reuse, R17, RZ ;  /* 0x000000112f0d7224 */ /* 0x040fe200078e02ff */
[----:B------:R-:W-:Y:S01]  /*5c30*/  SHF.R.S32.HI R51, RZ, 0x18, R51 ;  /* 0x00000018ff337819 */ /* 0x000fe20000011433 */
[----:B------:R-:W-:Y:S01]  /*5c40*/  IMAD R14, R47, R18, RZ ;  /* 0x000000122f0e7224 */ /* 0x000fe200078e02ff */
[----:B------:R-:W-:Y:S01]  /*5c50*/  I2IP.S8.S32.SAT R66, R15, R10, RZ ;  /* 0x0000000a0f427239 */ /* 0x000fe200000014ff */
[----:B------:R-:W-:Y:S01]  /*5c60*/  IMAD R12, R49, R50, R12 ;  /* 0x00000032310c7224 */ /* 0x000fe200078e020c */
[----:B------:R-:W-:Y:S01]  /*5c70*/  SHF.R.S32.HI R49, RZ, 0x18, R59 ;  /* 0x00000018ff317819 */ /* 0x000fe2000001143b */
[----:B------:R-:W-:Y:S01]  /*5c80*/  IMAD R19, R47, R19, RZ ;  /* 0x000000132f137224 */ /* 0x000fe200078e02ff */
[----:B------:R-:W-:Y:S01]  /*5c90*/  I2IP.S8.S32.SAT R66, R9, R8, R66 ;  /* 0x0000000809427239 */ /* 0x000fe20000001442 */
[-C--:B------:R-:W-:Y:S01]  /*5ca0*/  IMAD R13, R51, R50.reuse, R13 ;  /* 0x00000032330d7224 */ /* 0x080fe200078e020d */
[C---:B------:R-:W-:Y:S01]  /*5cb0*/  PRMT R51, R60.reuse, 0x8880, RZ ;  /* 0x000088803c337816 */ /* 0x040fe200000000ff */
[-C--:B------:R-:W-:Y:S01]  /*5cc0*/  IMAD R14, R53, R50.reuse, R14 ;  /* 0x00000032350e7224 */ /* 0x080fe200078e020e */
[----:B------:R-:W-:Y:S01]  /*5cd0*/  PRMT R53, R61, 0x8880, RZ ;  /* 0x000088803d357816 */ /* 0x000fe200000000ff */
[----:B------:R-:W-:Y:S01]  /*5ce0*/  IMAD R19, R49, R50, R19 ;  /* 0x0000003231137224 */ /* 0x000fe200078e0213 */
[----:B------:R-:W-:Y:S01]  /*5cf0*/  MOV R49, R51 ;  /* 0x0000003300317202 */ /* 0x000fe20000000f00 */
[----:B------:R-:W-:Y:S02]  /*5d00*/  IMAD R16, R47, R20, RZ ;  /* 0x000000142f107224 */ /* 0x000fe400078e02ff */
[C---:B------:R-:W-:Y:S01]  /*5d10*/  IMAD.U32 R52, R60.reuse, 0x10000, RZ ;  /* 0x000100003c347824 */ /* 0x040fe200078e00ff */
[----:B------:R-:W-:Y:S01]  /*5d20*/  I2IP.S8.S32.SAT R67, R19, R14, RZ ;  /* 0x0000000e13437239 */ /* 0x000fe200000014ff */
[----:B------:R-:W-:Y:S01]  /*5d30*/  IMAD R16, R49, R50, R16 ;  /* 0x0000003231107224 */ /* 0x000fe200078e0210 */
[----:B------:R-:W-:Y:S01]  /*5d40*/  SHF.L.U32 R49, R60, 0x8, RZ ;  /* 0x000000083c317819 */ /* 0x000fe200000006ff */
[C---:B------:R-:W-:Y:S01]  /*5d50*/  IMAD R17, R47.reuse, R21, RZ ;  /* 0x000000152f117224 */ /* 0x040fe200078e02ff */
[----:B------:R-:W-:Y:S01]  /*5d60*/  SHF.R.S32.HI R51, RZ, 0x18, R52 ;  /* 0x00000018ff337819 */ /* 0x000fe20000011434 */
[C---:B------:R-:W-:Y:S01]  /*5d70*/  IMAD R18, R47.reuse, R22, RZ ;  /* 0x000000162f127224 */ /* 0x040fe200078e02ff */
[----:B------:R-:W-:Y:S01]  /*5d80*/  SHF.R.S32.HI R49, RZ, 0x18, R49 ;  /* 0x00000018ff317819 */ /* 0x000fe20000011431 */
[----:B------:R-:W-:Y:S01]  /*5d90*/  IMAD R23, R47, R23, RZ ;  /* 0x000000172f177224 */ /* 0x000fe200078e02ff */
[----:B------:R-:W-:Y:S01]  /*5da0*/  I2IP.S8.S32.SAT R67, R13, R12, R67 ;  /* 0x0000000c0d437239 */ /* 0x000fe20000001443 */
[----:B------:R-:W-:Y:S01]  /*5db0*/  IMAD R17, R51, R50, R17 ;  /* 0x0000003233117224 */ /* 0x000fe200078e0211 */
[C---:B------:R-:W-:Y:S01]  /*5dc0*/  SHF.L.U32 R52, R61.reuse, 0x10, RZ ;  /* 0x000000103d347819 */ /* 0x040fe200000006ff */
[----:B------:R-:W-:Y:S01]  /*5dd0*/  IMAD.SHL.U32 R54, R61, 0x100, RZ ;  /* 0x000001003d367824 */ /* 0x000fe200078e00ff */
[----:B------:R-:W-:Y:S01]  /*5de0*/  SHF.R.S32.HI R51, RZ, 0x18, R60 ;  /* 0x00000018ff337819 */ /* 0x000fe2000001143c */
[----:B------:R-:W-:Y:S01]  /*5df0*/  IMAD R20, R47, R24, RZ ;  /* 0x000000182f147224 */ /* 0x000fe200078e02ff */
[----:B------:R1:W-:Y:S01]  /*5e00*/  STS.128 [R95+UR49+0x2200], R64 ;  /* 0x002200405f007988 */ /* 0x0003e20008000c31 */
[-C--:B------:R-:W-:Y:S01]  /*5e10*/  IMAD R18, R49, R50.reuse, R18 ;  /* 0x0000003231127224 */ /* 0x080fe200078e0212 */
[----:B------:R-:W-:Y:S01]  /*5e20*/  SHF.R.S32.HI R52, RZ, 0x18, R52 ;  /* 0x00000018ff347819 */ /* 0x000fe20000011434 */
[----:B------:R-:W-:Y:S01]  /*5e30*/  IMAD R21, R47, R25, RZ ;  /* 0x000000192f157224 */ /* 0x000fe200078e02ff */
[----:B------:R-:W-:Y:S01]  /*5e40*/  SHF.R.S32.HI R49, RZ, 0x18, R54 ;  /* 0x00000018ff317819 */ /* 0x000fe20000011436 */
[----:B------:R-:W-:Y:S01]  /*5e50*/  IMAD R23, R51, R50, R23 ;  /* 0x0000003233177224 */ /* 0x000fe200078e0217 */
[----:B------:R-:W-:Y:S01]  /*5e60*/  SHF.R.S32.HI R51, RZ, 0x18, R61 ;  /* 0x00000018ff337819 */ /* 0x000fe2000001143d */
[----:B------:R-:W-:Y:S01]  /*5e70*/  IMAD R22, R47, R26, RZ ;  /* 0x0000001a2f167224 */ /* 0x000fe200078e02ff */
[----:B------:R-:W-:Y:S01]  /*5e80*/  SHF.R.S32.HI R54, RZ, 0x18, R63 ;  /* 0x00000018ff367819 */ /* 0x000fe2000001143f */
[----:B------:R-:W-:Y:S01]  /*5e90*/  IMAD R20, R53, R50, R20 ;  /* 0x0000003235147224 */ /* 0x000fe200078e0214 */
[----:B------:R-:W-:Y:S01]  /*5ea0*/  I2IP.S8.S32.SAT R68, R23, R18, RZ ;  /* 0x0000001217447239 */ /* 0x000fe200000014ff */
[----:B------:R-:W-:Y:S01]  /*5eb0*/  IMAD R27, R47, R27, RZ ;  /* 0x0000001b2f1b7224 */ /* 0x000fe200078e02ff */
[----:B------:R-:W-:Y:S01]  /*5ec0*/  SHF.L.U32 R53, R62, 0x8, RZ ;  /* 0x000000083e357819 */ /* 0x000fe200000006ff */
[-C--:B------:R-:W-:Y:S01]  /*5ed0*/  IMAD R21, R52, R50.reuse, R21 ;  /* 0x0000003234157224 */ /* 0x080fe200078e0215 */
[C---:B------:R-:W-:Y:S01]  /*5ee0*/  SHF.L.U32 R52, R62.reuse, 0x10, RZ ;  /* 0x000000103e347819 */ /* 0x040fe200000006ff */
[----:B------:R-:W-:Y:S01]  /*5ef0*/  IMAD R22, R49, R50, R22 ;  /* 0x0000003231167224 */ /* 0x000fe200078e0216 */
[----:B------:R-:W-:Y:S01]  /*5f00*/  PRMT R49, R62, 0x8880, RZ ;  /* 0x000088803e317816 */ /* 0x000fe200000000ff */
[----:B------:R-:W-:Y:S01]  /*5f10*/  IMAD R24, R47, R28, RZ ;  /* 0x0000001c2f187224 */ /* 0x000fe200078e02ff */
[----:B------:R-:W-:Y:S01]  /*5f20*/  I2IP.S8.S32.SAT R68, R17, R16, R68 ;  /* 0x0000001011447239 */ /* 0x000fe20000001444 */
[----:B------:R-:W-:Y:S01]  /*5f30*/  IMAD R27, R51, R50, R27 ;  /* 0x00000032331b7224 */ /* 0x000fe200078e021b */
[----:B------:R-:W-:Y:S01]  /*5f40*/  SHF.R.S32.HI R51, RZ, 0x18, R52 ;  /* 0x00000018ff337819 */ /* 0x000fe20000011434 */
[C---:B------:R-:W-:Y:S01]  /*5f50*/  IMAD R25, R47.reuse, R29, RZ ;  /* 0x0000001d2f197224 */ /* 0x040fe200078e02ff */
[----:B------:R-:W-:Y:S01]  /*5f60*/  SHF.R.S32.HI R53, RZ, 0x18, R53 ;  /* 0x00000018ff357819 */ /* 0x000fe20000011435 */
[----:B------:R-:W-:Y:S01]  /*5f70*/  IMAD R26, R47, R30, RZ ;  /* 0x0000001e2f1a7224 */ /* 0x000fe200078e02ff */
[----:B------:R-:W-:Y:S01]  /*5f80*/  I2IP.S8.S32.SAT R69, R27, R22, RZ ;  /* 0x000000161b457239 */ /* 0x000fe200000014ff */
[-C--:B------:R-:W-:Y:S01]  /*5f90*/  IMAD R24, R49, R50.reuse, R24 ;  /* 0x0000003231187224 */ /* 0x080fe200078e0218 */
[----:B------:R-:W-:Y:S01]  /*5fa0*/  SHF.L.U32 R52, R63, 0x10, RZ ;  /* 0x000000103f347819 */ /* 0x000fe200000006ff */
[----:B------:R-:W-:Y:S01]  /*5fb0*/  IMAD R25, R51, R50, R25 ;  /* 0x0000003233197224 */ /* 0x000fe200078e0219 */
[----:B------:R-:W-:Y:S01]  /*5fc0*/  I2IP.S8.S32.SAT R69, R21, R20, R69 ;  /* 0x0000001415457239 */ /* 0x000fe20000001445 */
[----:B------:R-:W-:Y:S01]  /*5fd0*/  IMAD R26, R53, R50, R26 ;  /* 0x00000032351a7224 */ /* 0x000fe200078e021a */
[----:B------:R-:W-:Y:S01]  /*5fe0*/  SHF.R.S32.HI R49, RZ, 0x18, R62 ;  /* 0x00000018ff317819 */ /* 0x000fe2000001143e */
[----:B------:R-:W-:Y:S01]  /*5ff0*/  IMAD R31, R47, R31, RZ ;  /* 0x0000001f2f1f7224 */ /* 0x000fe200078e02ff */
[C---:B------:R-:W-:Y:S01]  /*6000*/  PRMT R51, R63.reuse, 0x8880, RZ ;  /* 0x000088803f337816 */ /* 0x040fe200000000ff */
[----:B------:R-:W-:Y:S01]  /*6010*/  IMAD.SHL.U32 R53, R63, 0x100, RZ ;  /* 0x000001003f357824 */ /* 0x000fe200078e00ff */
[----:B------:R-:W-:Y:S01]  /*6020*/  SHF.R.S32.HI R52, RZ, 0x18, R52 ;  /* 0x00000018ff347819 */ /* 0x000fe20000011434 */
[C---:B------:R-:W-:Y:S02]  /*6030*/  IMAD R28, R47.reuse, R32, RZ ;  /* 0x000000202f1c7224 */ /* 0x040fe400078e02ff */
[----:B------:R-:W-:Y:S01]  /*6040*/  IMAD R29, R47, R33, RZ ;  /* 0x000000212f1d7224 */ /* 0x000fe200078e02ff */
[----:B------:R-:W-:Y:S01]  /*6050*/  SHF.R.S32.HI R53, RZ, 0x18, R53 ;  /* 0x00000018ff357819 */ /* 0x000fe20000011435 */
[-C--:B------:R-:W-:Y:S02]  /*6060*/  IMAD R31, R49, R50.reuse, R31 ;  /* 0x00000032311f7224 */ /* 0x080fe400078e021f */
[----:B------:R-:W-:Y:S02]  /*6070*/  IMAD R28, R51, R50, R28 ;  /* 0x00000032331c7224 */ /* 0x000fe400078e021c */
[----:B------:R-:W-:Y:S01]  /*6080*/  IMAD R30, R47, R34, RZ ;  /* 0x000000222f1e7224 */ /* 0x000fe200078e02ff */
[----:B------:R-:W-:Y:S01]  /*6090*/  I2IP.S8.S32.SAT R75, R31, R26, RZ ;  /* 0x0000001a1f4b7239 */ /* 0x000fe200000014ff */
[----:B------:R-:W-:Y:S02]  /*60a0*/  IMAD R29, R52, R50, R29 ;  /* 0x00000032341d7224 */ /* 0x000fe400078e021d */
[----:B------:R-:W-:Y:S01]  /*60b0*/  IMAD R35, R47, R35, RZ ;  /* 0x000000232f237224 */ /* 0x000fe200078e02ff */
[----:B------:R-:W-:Y:S01]  /*60c0*/  I2IP.S8.S32.SAT R70, R25, R24, R75 ;  /* 0x0000001819467239 */ /* 0x000fe2000000144b */
[-C--:B------:R-:W-:Y:S01]  /*60d0*/  IMAD R30, R53, R50.reuse, R30 ;  /* 0x00000032351e7224 */ /* 0x080fe200078e021e */
[----:B------:R-:W-:Y:S01]  /*60e0*/  LEA R75, R100, UR49, 0x3 ;  /* 0x00000031644b7c11 */ /* 0x000fe2000f8e18ff */
[----:B------:R-:W-:Y:S05]  /*60f0*/  IMAD R35, R54, R50, R35 ;  /* 0x0000003236237224 */ /* 0x000fea00078e0223 */
[----:B------:R-:W-:Y:S04]  /*6100*/  I2IP.S8.S32.SAT R76, R35, R30, RZ ;  /* 0x0000001e234c7239 */ /* 0x000fe800000014ff */
[----:B------:R-:W-:Y:S02]  /*6110*/  I2IP.S8.S32.SAT R71, R29, R28, R76 ;  /* 0x0000001c1d477239 */ /* 0x000fe4000000144c */
[----:B------:R-:W-:Y:S03]  /*6120*/  @P6 SHF.L.U32 R76, R99, 0x1f, RZ ;  /* 0x0000001f634c6819 */ /* 0x000fe600000006ff */
[----:B------:R1:W-:Y:S01]  /*6130*/  STS.128 [R112+0x2210], R68 ;  /* 0x0022104470007388 */ /* 0x0003e20000000c00 */
[----:B------:R-:W-:Y:S01]  /*6140*/  @!PT LDS RZ, [RZ] ;  /* 0x00000000fffff984 */ /* 0x000fe20000000800 */
[----:B------:R-:W-:Y:S01]  /*6150*/  @!PT LDS RZ, [RZ] ;  /* 0x00000000fffff984 */ /* 0x000fe20000000800 */
[----:B------:R-:W-:Y:S01]  /*6160*/  @!PT LDS RZ, [RZ] ;  /* 0x00000000fffff984 */ /* 0x000fe20000000800 */
[----:B------:R-:W-:Y:S01]  /*6170*/  @!PT LDS RZ, [RZ] ;  /* 0x00000000fffff984 */ /* 0x000fe20000000800 */
[----:B------:R2:W-:Y:S07]  /*6180*/  MEMBAR.ALL.CTA ;  /* 0x0000000000007992 */ /* 0x0005ee0000008000 */
[----:B--2---:R-:W2:Y:S02]  /*6190*/  FENCE.VIEW.ASYNC.S ;  /* 0x00000000000073c6 */ /* 0x004ea40000000000 */
[----:B--2---:R-:W-:Y:S06]  /*61a0*/  BAR.SYNC.DEFER_BLOCKING 0x1, 0x80 ;  /* 0x0042000000007b1d */ /* 0x004fec0000010000 */
[----:B------:R-:W-:Y:S05]  /*61b0*/  @P0 BRA `(.L_x_95) ;  /* 0x0000000000280947 */ /* 0x000fea0003800000 */
[----:B------:R-:W-:Y:S02]  /*61c0*/  UIADD3 UR4, UPT, UPT, UR49, 0x2200, URZ ;  /* 0x0000220031047890 */ /* 0x000fe4000fffe0ff */
[----:B------:R-:W-:Y:S01]  /*61d0*/  UIADD3 UR6, UP0, UPT, UR52, 0x680, URZ ;  /* 0x0000068034067890 */ /* 0x000fe2000ff1e0ff */
[----:B------:R-:W-:Y:S03]  /*61e0*/  UMOV UR43, UR36 ;  /* 0x00000024002b7c82 */ /* 0x000fe60008000000 */
[----:B------:R-:W-:Y:S01]  /*61f0*/  MOV R104, UR4 ;  /* 0x0000000400687c02 */ /* 0x000fe20008000f00 */
[----:B------:R-:W-:Y:S03]  /*6200*/  UIADD3.X UR7, UPT, UPT, URZ, UR53, URZ, UP0, !UPT ;  /* 0x00000035ff077290 */ /* 0x000fe600087fe4ff */
[----:B------:R-:W-:Y:S11]  /*6210*/  R2UR UR40, R104 ;  /* 0x00000000682872ca */ /* 0x000ff600000e0000 */
[----:B------:R-:W-:Y:S02]  /*6220*/  @!UPT UIADD3 URZ, UPT, UPT, URZ, URZ, URZ ;  /* 0x000000fffffff290 */ /* 0x000fe4000fffe0ff */
[----:B------:R2:W-:Y:S01]  /*6230*/  UTMASTG.3D [UR40], [UR6] ;  /* 0x00000028060073b5 */ /* 0x0005e20008010000 */
[----:B------:R0:W-:Y:S01]  /*6240*/  UTMACMDFLUSH ;  /* 0x00000000000079b7 */ /* 0x0001e20000000000 */
[----:B--2---:R-:W-:Y:S04]  /*6250*/  DEPBAR.LE SB0, 0x1 ;  /* 0x000080400000791a */ /* 0x004fe80000000000 */
.L_x_95:
[----:B------:R-:W-:Y:S05]  /*6260*/  BSYNC.RECONVERGENT B0 ;  /* 0x0000000000007941 */ /* 0x000fea0003800200 */
.L_x_94:
[----:B------:R-:W-:Y:S06]  /*6270*/  BAR.SYNC.DEFER_BLOCKING 0x1, 0x80 ;  /* 0x0042000000007b1d */ /* 0x000fec0000010000 */
[----:B------:R-:W2:Y:S01]  /*6280*/  @P6 SYNCS.PHASECHK.TRANS64.TRYWAIT P0, [R75+URZ+0x40], R76 ;  /* 0x0000404c4b0065a7 */ /* 0x000ea200080011ff */
[----:B------:R-:W-:Y:S01]  /*6290*/  BSSY B1, `(.L_x_96) ;  /* 0x000001f000017945 */ /* 0x000fe20003800000 */
[----:B--2---:R-:W-:Y:S03]  /*62a0*/  @P6 SEL R55, RZ, 0x1, !P0 ;  /* 0x00000001ff376807 */ /* 0x004fe60004000000 */
[----:B------:R-:W-:Y:S05]  /*62b0*/  @!P6 BRA `(.L_x_97) ;  /* 0x000000000070e947 */ /* 0x000fea0003800000 */
[----:B------:R-:W-:Y:S01]  /*62c0*/  ISETP.NE.AND P1, PT, R72, RZ, PT ;  /* 0x000000ff4800720c */ /* 0x000fe20003f25270 */
[----:B------:R-:W-:Y:S01]  /*62d0*/  BSSY B0, `(.L_x_98) ;  /* 0x0000008000007945 */ /* 0x000fe20003800000 */
[----:B------:R-:W-:Y:S11]  /*62e0*/  ISETP.NE.AND P0, PT, R55, RZ, PT ;  /* 0x000000ff3700720c */ /* 0x000ff60003f05270 */
[----:B------:R-:W-:Y:S04]  /*62f0*/  @P1 IMAD R74, R100, 0x1000, R74 ;  /* 0x00001000644a1824 */ /* 0x000fe800078e024a */
[----:B------:R-:W-:Y:S01]  /*6300*/  @P1 IMAD.IADD R73, R73, 0x1, R74 ;  /* 0x0000000149491824 */ /* 0x000fe200078e024a */
[----:B------:R-:W-:Y:S06]  /*6310*/  @P0 BRA `(.L_x_99) ;  /* 0x00000000000c0947 */ /* 0x000fec0003800000 */
[----:B------:R-:W-:Y:S04]  /*6320*/  SHF.L.U32 R0, R99, 0x1f, RZ ;  /* 0x0000001f63007819 */ /* 0x000fe800000006ff */
[----:B------:R-:W2:Y:S02]  /*6330*/  SYNCS.PHASECHK.TRANS64.TRYWAIT P0, [R75+URZ+0x40], R0 ;  /* 0x000040004b0075a7 */ /* 0x000ea400080011ff */
[----:B--2---:R-:W-:Y:S05]  /*6340*/  @!P0 BRA `(.L_x_100) ;  /* 0x0000001400c88947 */ /* 0x004fea0003800000 */
.L_x_99:
[----:B------:R-:W-:Y:S05]  /*6350*/  BSYNC B0 ;  /* 0x0000000000007941 */ /* 0x000fea0003800000 */
.L_x_98:
[----:B------:R-:W-:Y:S01]  /*6360*/  ISETP.NE.AND P0, PT, R72, RZ, PT ;  /* 0x000000ff4800720c */ /* 0x000fe20003f05270 */
[----:B--2---:R-:W-:Y:S02]  /*6370*/  VIADD R75, R75, 0x50 ;  /* 0x000000504b4b7836 */ /* 0x004fe40000000000 */
[----:B------:R-:W-:Y:S02]  /*6380*/  IMAD.U32 R0, RZ, RZ, UR37 ;  /* 0x00000025ff007e24 */ /* 0x000fe4000f8e00ff */
[----:B------:R-:W-:Y:S03]  /*6390*/  VIADD R100, R100, 0x1 ;  /* 0x0000000164647836 */ /* 0x000fe60000000000 */
[----:B------:R-:W-:Y:S05]  /*63a0*/  PRMT R0, R0, 0x654, R75 ;  /* 0x0000065400007816 */ /* 0x000fea000000004b */
[----:B------:R2:W3:Y:S04]  /*63b0*/  @P0 LDS.128 R56, [R74+0x200] ;  /* 0x000200004a380984 */ /* 0x0004e80000000c00 */
[----:B------:R2:W4:Y:S01]  /*63c0*/  @P0 LDS.128 R60, [R73+0x210] ;  /* 0x00021000493c0984 */ /* 0x0005220000000c00 */
        /* <DEDUP_REMOVED lines=10> */
[----:B--23--:R-:W-:Y:S02]  /*6470*/  LOP3.LUT R99, R99, R0, RZ, 0x3c, !PT ;  /* 0x0000000063637212 */ /* 0x00cfe400078e3cff */
.L_x_97:
[----:B------:R-:W-:Y:S05]  /*6480*/  BSYNC B1 ;  /* 0x0000000000017941 */ /* 0x000fea0003800000 */
.L_x_96:
[----:B------:R-:W-:Y:S05]  /*6490*/  VIADD R3, R48, 0x40 ;  /* 0x0000004030037836 */ /* 0x000fea0000000000 */
[----:B------:R-:W-:Y:S04]  /*64a0*/  SHF.R.U32.HI R3, RZ, 0x15, R3 ;  /* 0x00000015ff037819 */ /* 0x000fe80000011603 */
[----:B------:R-:W-:Y:S11]  /*64b0*/  LOP3.LUT P0, RZ, R3, 0x3, R96, 0x48, !PT ;  /* 0x0000000303ff7812 */ /* 0x000ff60007804860 */
[----:B------:R-:W-:Y:S02]  /*64c0*/  @!UPT UIADD3 URZ, UPT, UPT, URZ, URZ, URZ ;  /* 0x000000fffffff290 */ /* 0x000fe4000fffe0ff */
[----:B------:R-:W-:Y:S05]  /*64d0*/  @!P0 BRA `(.L_x_101) ;  /* 0x0000000000408947 */ /* 0x000fea0003800000 */
[----:B------:R-:W2:Y:S01]  /*64e0*/  LDCU.64 UR8, c[0x4][0x70] ;  /* 0x01000e00ff0877ac */ /* 0x000ea20008000a00 */
[----:B------:R-:W-:Y:S01]  /*64f0*/  MOV R3, 0x0 ;  /* 0x0000000000037802 */ /* 0x000fe20000000f00 */
[----:B------:R-:W-:Y:S02]  /*6500*/  HFMA2 R12, -RZ, RZ, 0, 5.9604644775390625e-08 ;  /* 0x00000001ff0c7431 */ /* 0x000fe400000001ff */
[----:B------:R-:W-:Y:S02]  /*6510*/  IMAD.MOV.U32 R8, RZ, RZ, 0x192 ;  /* 0x00000192ff087424 */ /* 0x000fe400078e00ff */
[----:B------:R-:W-:Y:S01]  /*6520*/  IMAD.MOV.U32 R13, RZ, RZ, RZ ;  /* 0x000000ffff0d7224 */ /* 0x000fe200078e00ff */
[----:B------:R-:W3:Y:S01]  /*6530*/  LDCU.64 UR6, c[0x4][0x78] ;  /* 0x01000f00ff0677ac */ /* 0x000ee20008000a00 */
[----:B------:R-:W1:Y:S01]  /*6540*/  LDC.64 R2, c[0x4][R3] ;  /* 0x0100000003027b82 */ /* 0x000e620000000a00 */
[----:B------:R-:W5:Y:S01]  /*6550*/  LDCU.64 UR4, c[0x4][0x10] ;  /* 0x01000200ff0477ac */ /* 0x000f620008000a00 */
[----:B--2---:R-:W-:Y:S01]  /*6560*/  MOV R5, UR9 ;  /* 0x0000000900057c02 */ /* 0x004fe20008000f00 */
[----:B------:R-:W-:Y:S01]  /*6570*/  IMAD.U32 R4, RZ, RZ, UR8 ;  /* 0x00000008ff047e24 */ /* 0x000fe2000f8e00ff */
[----:B---3--:R-:W-:Y:S01]  /*6580*/  MOV R7, UR7 ;  /* 0x0000000700077c02 */ /* 0x008fe20008000f00 */
[----:B------:R-:W-:Y:S01]  /*6590*/  IMAD.U32 R6, RZ, RZ, UR6 ;  /* 0x00000006ff067e24 */ /* 0x000fe2000f8e00ff */
[----:B-----5:R-:W-:Y:S01]  /*65a0*/  MOV R11, UR5 ;  /* 0x00000005000b7c02 */ /* 0x020fe20008000f00 */
[----:B------:R-:W-:Y:S02]  /*65b0*/  IMAD.U32 R10, RZ, RZ, UR4 ;  /* 0x00000004ff0a7e24 */ /* 0x000fe4000f8e00ff */
[----:B------:R-:W-:Y:S07]  /*65c0*/  LEPC R20, `(.L_x_101) ;  /* 0x000000001014794e */ /* 0x000fee0000000000 */
[----:B-1--4-:R-:W-:Y:S05]  /*65d0*/  CALL.ABS.NOINC R2 ;  /* 0x0000000002007343 */ /* 0x012fea0003c00000 */
.L_x_101:
[----:B------:R-:W-:Y:S01]  /*65e0*/  ISETP.NE.AND P0, PT, R105, RZ, PT ;  /* 0x000000ff6900720c */ /* 0x000fe20003f05270 */
[----:B------:R-:W-:Y:S05]  /*65f0*/  WARPSYNC.ALL ;  /* 0x0000000000007948 */ /* 0x000fea0003800000 */
[----:B------:R-:W-:Y:S01]  /*6600*/  IMAD.SHL.U32 R80, R57, 0x100, RZ ;  /* 0x0000010039507824 */ /* 0x000fe200078e00ff */
[----:B------:R-:W-:Y:S01]  /*6610*/  R2UR UR4, R48 ;  /* 0x00000000300472ca */ /* 0x000fe200000e0000 */
[----:B------:R-:W-:Y:S01]  /*6620*/  IMAD.SHL.U32 R74, R59, 0x100, RZ ;  /* 0x000001003b4a7824 */ /* 0x000fe200078e00ff */
[C---:B------:R-:W-:Y:S01]  /*6630*/  SHF.L.U32 R51, R56.reuse, 0x10, RZ ;  /* 0x0000001038337819 */ /* 0x040fe200000006ff */
[----:B-1--4-:R-:W-:Y:S01]  /*6640*/  IMAD.SHL.U32 R68, R61, 0x100, RZ ;  /* 0x000001003d447824 */ /* 0x012fe200078e00ff */
[C---:B------:R-:W-:Y:S01]  /*6650*/  PRMT R49, R56.reuse, 0x8880, RZ ;  /* 0x0000888038317816 */ /* 0x040fe200000000ff */
[----:B------:R-:W-:Y:S01]  /*6660*/  BSSY.RECONVERGENT B0, `(.L_x_102) ;  /* 0x000009e000007945 */ /* 0x000fe20003800200 */
[----:B------:R-:W-:Y:S02]  /*6670*/  SHF.L.U32 R53, R56, 0x8, RZ ;  /* 0x0000000838357819 */ /* 0x000fe400000006ff */
[----:B------:R-:W-:Y:S02]  /*6680*/  SHF.R.S32.HI R51, RZ, 0x18, R51 ;  /* 0x00000018ff337819 */ /* 0x000fe40000011433 */
[C---:B------:R-:W-:Y:S02]  /*6690*/  PRMT R82, R57.reuse, 0x8880, RZ ;  /* 0x0000888039527816 */ /* 0x040fe400000000ff */
[----:B------:R-:W-:Y:S01]  /*66a0*/  SHF.R.S32.HI R53, RZ, 0x18, R53 ;  /* 0x00000018ff357819 */ /* 0x000fe20000011435 */
[----:B------:R-:W-:Y:S01]  /*66b0*/  LDTM.16dp32bit_t0_t15.x32 R4, tmem[UR4+0x40] ;  /* 0x00004004000479ee */ /* 0x000fe20008a80000 */
[----:B------:R-:W1:Y:S01]  /*66c0*/  LDTM.16dp32bit_t16_t31.x32 R4, tmem[UR4+0x60] ;  /* 0x00006004000479ee */ /* 0x000e620008aa0000 */
[----:B------:R-:W-:Y:S01]  /*66d0*/  NOP ;  /* 0x0000000000007918 */ /* 0x000fe20000000000 */
[----:B------:R-:W-:Y:S02]  /*66e0*/  R2UR UR5, R108 ;  /* 0x000000006c0572ca */ /* 0x000fe400000e0000 */
[----:B------:R-:W-:Y:S02]  /*66f0*/  SHF.R.S32.HI R52, RZ, 0x18, R56 ;  /* 0x00000018ff347819 */ /* 0x000fe40000011438 */
[----:B------:R-:W-:Y:S02]  /*6700*/  SHF.L.U32 R81, R57, 0x10, RZ ;  /* 0x0000001039517819 */ /* 0x000fe400000006ff */
[C---:B------:R-:W-:Y:S02]  /*6710*/  PRMT R79, R58.reuse, 0x8880, RZ ;  /* 0x000088803a4f7816 */ /* 0x040fe400000000ff */
[----:B------:R-:W-:Y:S02]  /*6720*/  SHF.R.S32.HI R54, RZ, 0x18, R57 ;  /* 0x00000018ff367819 */ /* 0x000fe40000011439 */
[----:B------:R-:W-:Y:S02]  /*6730*/  SHF.L.U32 R78, R58, 0x10, RZ ;  /* 0x000000103a4e7819 */ /* 0x000fe400000006ff */
[C---:B------:R-:W-:Y:S01]  /*6740*/  PRMT R76, R59.reuse, 0x8880, RZ ;  /* 0x000088803b4c7816 */ /* 0x040fe200000000ff */
[----:B------:R-:W-:Y:S01]  /*6750*/  UIADD3 UR5, UPT, UPT, UR5, 0xb0, URZ ;  /* 0x000000b005057890 */ /* 0x000fe2000fffe0ff */
[----:B------:R-:W-:Y:S02]  /*6760*/  SHF.R.S32.HI R55, RZ, 0x18, R58 ;  /* 0x00000018ff377819 */ /* 0x000fe4000001143a */
[----:B------:R-:W-:Y:S01]  /*6770*/  SHF.L.U32 R75, R59, 0x10, RZ ;  /* 0x000000103b4b7819 */ /* 0x000fe200000006ff */
[----:B------:R-:W-:Y:S01]  /*6780*/  UPRMT UR5, UR37, 0x654, UR5 ;  /* 0x0000065425057896 */ /* 0x000fe20008000005 */
[C---:B------:R-:W-:Y:S02]  /*6790*/  PRMT R73, R60.reuse, 0x8880, RZ ;  /* 0x000088803c497816 */ /* 0x040fe400000000ff */
[----:B------:R-:W-:Y:S01]  /*67a0*/  SHF.R.S32.HI R56, RZ, 0x18, R59 ;  /* 0x00000018ff387819 */ /* 0x000fe2000001143b */
[C---:B-1----:R-:W-:Y:S01]  /*67b0*/  IMAD R4, R47.reuse, R4, RZ ;  /* 0x000000042f047224 */ /* 0x042fe200078e02ff */
[----:B------:R-:W-:Y:S01]  /*67c0*/  SHF.L.U32 R72, R60, 0x10, RZ ;  /* 0x000000103c487819 */ /* 0x000fe200000006ff */
[----:B------:R-:W-:Y:S01]  /*67d0*/  IMAD R5, R47, R5, RZ ;  /* 0x000000052f057224 */ /* 0x000fe200078e02ff */
[----:B------:R-:W-:Y:S01]  /*67e0*/  PRMT R70, R61, 0x8880, RZ ;  /* 0x000088803d467816 */ /* 0x000fe200000000ff */
[----:B------:R-:W-:Y:S01]  /*67f0*/  IMAD R6, R47, R6, RZ ;  /* 0x000000062f067224 */ /* 0x000fe200078e02ff */
[----:B------:R-:W-:Y:S01]  /*6800*/  SYNCS.ARRIVE.TRANS64.RED.A1T0 RZ, [UR5], RZ ;  /* 0x000000ffffff79a7 */ /* 0x000fe20008100405 */
[----:B------:R-:W-:Y:S01]  /*6810*/  IMAD R4, R49, R50, R4 ;  /* 0x0000003231047224 */ /* 0x000fe200078e0204 */
[----:B------:R-:W-:Y:S01]  /*6820*/  MOV R49, R82 ;  /* 0x0000005200317202 */ /* 0x000fe20000000f00 */
[----:B------:R-:W-:Y:S01]  /*6830*/  IMAD R7, R47, R7, RZ ;  /* 0x000000072f077224 */ /* 0x000fe200078e02ff */
[----:B------:R-:W-:Y:S01]  /*6840*/  SHF.R.S32.HI R57, RZ, 0x18, R60 ;  /* 0x00000018ff397819 */ /* 0x000fe2000001143c */
[-C--:B------:R-:W-:Y:S01]  /*6850*/  IMAD R5, R51, R50.reuse, R5 ;  /* 0x0000003233057224 */ /* 0x080fe200078e0205 */
[----:B------:R-:W-:Y:S01]  /*6860*/  SHF.R.S32.HI R51, RZ, 0x18, R81 ;  /* 0x00000018ff337819 */ /* 0x000fe20000011451 */
[----:B------:R-:W-:Y:S01]  /*6870*/  IMAD R6, R53, R50, R6 ;  /* 0x0000003235067224 */ /* 0x000fe200078e0206 */
[----:B------:R-:W-:Y:S01]  /*6880*/  SHF.R.S32.HI R53, RZ, 0x18, R80 ;  /* 0x00000018ff357819 */ /* 0x000fe20000011450 */
[----:B------:R-:W-:Y:S01]  /*6890*/  IMAD R8, R47, R8, RZ ;  /* 0x000000082f087224 */ /* 0x000fe200078e02ff */
[----:B------:R-:W-:Y:S01]  /*68a0*/  SHF.L.U32 R69, R61, 0x10, RZ ;  /* 0x000000103d457819 */ /* 0x000fe200000006ff */
[----:B------:R-:W-:Y:S01]  /*68b0*/  IMAD R7, R52, R50, R7 ;  /* 0x0000003234077224 */ /* 0x000fe200078e0207 */
[----:B------:R-:W-:Y:S01]  /*68c0*/  SHF.R.S32.HI R52, RZ, 0x18, R75 ;  /* 0x00000018ff347819 */ /* 0x000fe2000001144b */
[C---:B------:R-:W-:Y:S01]  /*68d0*/  IMAD R9, R47.reuse, R9, RZ ;  /* 0x000000092f097224 */ /* 0x040fe200078e02ff */
[----:B------:R-:W-:Y:S01]  /*68e0*/  PRMT R67, R62, 0x8880, RZ ;  /* 0x000088803e437816 */ /* 0x000fe200000000ff */
[----:B------:R-:W-:Y:S01]  /*68f0*/  IMAD R10, R47, R10, RZ ;  /* 0x0000000a2f0a7224 */ /* 0x000fe200078e02ff */
[----:B------:R-:W-:Y:S01]  /*6900*/  I2IP.S8.S32.SAT R108, R7, R6, RZ ;  /* 0x00000006076c7239 */ /* 0x000fe200000014ff */
[----:B------:R-:W-:Y:S01]  /*6910*/  IMAD R8, R49, R50, R8 ;  /* 0x0000003231087224 */ /* 0x000fe200078e0208 */
[----:B------:R-:W-:Y:S01]  /*6920*/  MOV R49, R79 ;  /* 0x0000004f00317202 */ /* 0x000fe20000000f00 */
[----:B------:R-:W-:Y:S01]  /*6930*/  IMAD R11, R47, R11, RZ ;  /* 0x0000000b2f0b7224 */ /* 0x000fe200078e02ff */
[----:B------:R-:W-:Y:S01]  /*6940*/  I2IP.S8.S32.SAT R108, R5, R4, R108 ;  /* 0x00000004056c7239 */ /* 0x000fe2000000146c */
[-C--:B------:R-:W-:Y:S01]  /*6950*/  IMAD R9, R51, R50.reuse, R9 ;  /* 0x0000003233097224 */ /* 0x080fe200078e0209 */
[----:B------:R-:W-:Y:S01]  /*6960*/  SHF.R.S32.HI R51, RZ, 0x18, R78 ;  /* 0x00000018ff337819 */ /* 0x000fe2000001144e */
[----:B------:R-:W-:Y:S01]  /*6970*/  IMAD R10, R53, R50, R10 ;  /* 0x00000032350a7224 */ /* 0x000fe200078e020a */
[----:B------:R-:W-:Y:S01]  /*6980*/  SHF.R.S32.HI R53, RZ, 0x18, R74 ;  /* 0x00000018ff357819 */ /* 0x000fe2000001144a */
[C---:B------:R-:W-:Y:S01]  /*6990*/  IMAD R12, R47.reuse, R12, RZ ;  /* 0x0000000c2f0c7224 */ /* 0x040fe200078e02ff */
[----:B------:R-:W-:Y:S01]  /*69a0*/  SHF.L.U32 R77, R58, 0x8, RZ ;  /* 0x000000083a4d7819 */ /* 0x000fe200000006ff */
[-C--:B------:R-:W-:Y:S01]  /*69b0*/  IMAD R11, R54, R50.reuse, R11 ;  /* 0x00000032360b7224 */ /* 0x080fe200078e020b */
[----:B------:R-:W-:Y:S01]  /*69c0*/  SHF.R.S32.HI R58, RZ, 0x18, R61 ;  /* 0x00000018ff3a7819 */ /* 0x000fe2000001143d */
[----:B------:R-:W-:Y:S01]  /*69d0*/  IMAD R13, R47, R13, RZ ;  /* 0x0000000d2f0d7224 */ /* 0x000fe200078e02ff */
[----:B------:R-:W-:Y:S01]  /*69e0*/  SHF.L.U32 R66, R62, 0x10, RZ ;  /* 0x000000103e427819 */ /* 0x000fe200000006ff */
[----:B------:R-:W-:Y:S01]  /*69f0*/  IMAD R12, R49, R50, R12 ;  /* 0x00000032310c7224 */ /* 0x000fe200078e020c */
[----:B------:R-:W-:Y:S01]  /*6a00*/  SHF.R.S32.HI R49, RZ, 0x18, R77 ;  /* 0x00000018ff317819 */ /* 0x000fe2000001144d */
[----:B------:R-:W-:Y:S01]  /*6a10*/  IMAD R14, R47, R14, RZ ;  /* 0x0000000e2f0e7224 */ /* 0x000fe200078e02ff */
[----:B------:R-:W-:Y:S01]  /*6a20*/  I2IP.S8.S32.SAT R109, R11, R10, RZ ;  /* 0x0000000a0b6d7239 */ /* 0x000fe200000014ff */
[----:B------:R-:W-:Y:S01]  /*6a30*/  IMAD R15, R47, R15, RZ ;  /* 0x0000000f2f0f7224 */ /* 0x000fe200078e02ff */
[----:B------:R-:W-:Y:S01]  /*6a40*/  PRMT R64, R63, 0x8880, RZ ;  /* 0x000088803f407816 */ /* 0x000fe200000000ff */
[----:B------:R-:W-:Y:S01]  /*6a50*/  IMAD R13, R51, R50, R13 ;  /* 0x00000032330d7224 */ /* 0x000fe200078e020d */
[----:B------:R-:W-:Y:S01]  /*6a60*/  MOV R51, R76 ;  /* 0x0000004c00337202 */ /* 0x000fe20000000f00 */
[----:B------:R-:W-:Y:S01]  /*6a70*/  IMAD R16, R47, R16, RZ ;  /* 0x000000102f107224 */ /* 0x000fe200078e02ff */
[----:B------:R-:W-:Y:S01]  /*6a80*/  I2IP.S8.S32.SAT R109, R9, R8, R109 ;  /* 0x00000008096d7239 */ /* 0x000fe2000000146d */
[-C--:B------:R-:W-:Y:S01]  /*6a90*/  IMAD R14, R49, R50.reuse, R14 ;  /* 0x00000032310e7224 */ /* 0x080fe200078e020e */
[----:B------:R-:W-:Y:S01]  /*6aa0*/  SHF.R.S32.HI R59, RZ, 0x18, R62 ;  /* 0x00000018ff3b7819 */ /* 0x000fe2000001143e */
[----:B------:R-:W-:Y:S01]  /*6ab0*/  IMAD R17, R47, R17, RZ ;  /* 0x000000112f117224 */ /* 0x000fe200078e02ff */
[----:B------:R-:W-:Y:S01]  /*6ac0*/  SHF.L.U32 R71, R60, 0x8, RZ ;  /* 0x000000083c477819 */ /* 0x000fe200000006ff */
[----:B------:R-:W-:Y:S01]  /*6ad0*/  IMAD R15, R55, R50, R15 ;  /* 0x00000032370f7224 */ /* 0x000fe200078e020f */
[----:B------:R-:W-:Y:S01]  /*6ae0*/  SHF.R.S32.HI R60, RZ, 0x18, R63 ;  /* 0x00000018ff3c7819 */ /* 0x000fe2000001143f */
[----:B------:R-:W-:Y:S01]  /*6af0*/  IMAD R18, R47, R18, RZ ;  /* 0x000000122f127224 */ /* 0x000fe200078e02ff */
[----:B------:R-:W-:Y:S01]  /*6b00*/  SHF.L.U32 R65, R62, 0x8, RZ ;  /* 0x000000083e417819 */ /* 0x000fe200000006ff */
[----:B------:R-:W-:Y:S01]  /*6b10*/  IMAD R16, R51, R50, R16 ;  /* 0x0000003233107224 */ /* 0x000fe200078e0210 */
[----:B------:R-:W-:Y:S01]  /*6b20*/  I2IP.S8.S32.SAT R110, R15, R14, RZ ;  /* 0x0000000e0f6e7239 */ /* 0x000fe200000014ff */
[----:B------:R-:W-:Y:S01]  /*6b30*/  IMAD R19, R47, R19, RZ ;  /* 0x000000132f137224 */ /* 0x000fe200078e02ff */
[----:B------:R-:W-:Y:S01]  /*6b40*/  SHF.R.S32.HI R51, RZ, 0x18, R72 ;  /* 0x00000018ff337819 */ /* 0x000fe20000011448 */
[----:B------:R-:W-:Y:S01]  /*6b50*/  IMAD R17, R52, R50, R17 ;  /* 0x0000003234117224 */ /* 0x000fe200078e0211 */
[----:B------:R-:W-:Y:S01]  /*6b60*/  I2IP.S8.S32.SAT R110, R13, R12, R110 ;  /* 0x0000000c0d6e7239 */ /* 0x000fe2000000146e */
[----:B------:R-:W-:Y:S01]  /*6b70*/  IMAD R0, R47, R20, RZ ;  /* 0x000000142f007224 */ /* 0x000fe200078e02ff */
[----:B------:R-:W-:Y:S01]  /*6b80*/  SHF.R.S32.HI R52, RZ, 0x18, R71 ;  /* 0x00000018ff347819 */ /* 0x000fe20000011447 */
[-C--:B------:R-:W-:Y:S01]  /*6b90*/  IMAD R18, R53, R50.reuse, R18 ;  /* 0x0000003235127224 */ /* 0x080fe200078e0212 */
[----:B------:R-:W-:Y:S01]  /*6ba0*/  SHF.R.S32.HI R53, RZ, 0x18, R68 ;  /* 0x00000018ff357819 */ /* 0x000fe20000011444 */
[----:B------:R-:W-:Y:S01]  /*6bb0*/  IMAD.MOV.U32 R49, RZ, RZ, R73 ;  /* 0x000000ffff317224 */ /* 0x000fe200078e0049 */
[----:B------:R-:W-:Y:S01]  /*6bc0*/  SHF.L.U32 R62, R63, 0x10, RZ ;  /* 0x000000103f3e7819 */ /* 0x000fe200000006ff */
[C---:B------:R-:W-:Y:S02]  /*6bd0*/  IMAD R2, R47.reuse, R21, RZ ;  /* 0x000000152f027224 */ /* 0x040fe400078e02ff */
[----:B------:R-:W-:Y:S02]  /*6be0*/  IMAD R19, R56, R50, R19 ;  /* 0x0000003238137224 */ /* 0x000fe400078e0213 */
[----:B------:R-:W-:Y:S02]  /*6bf0*/  IMAD R3, R47, R22, RZ ;  /* 0x000000162f037224 */ /* 0x000fe400078e02ff */
[----:B------:R-:W-:Y:S01]  /*6c00*/  IMAD R0, R49, R50, R0 ;  /* 0x0000003231007224 */ /* 0x000fe200078e0200 */
[----:B------:R-:W-:Y:S01]  /*6c10*/  I2IP.S8.S32.SAT R111, R19, R18, RZ ;  /* 0x00000012136f7239 */ /* 0x000fe200000014ff */
[----:B------:R-:W-:Y:S01]  /*6c20*/  IMAD R23, R47, R23, RZ ;  /* 0x000000172f177224 */ /* 0x000fe200078e02ff */
[----:B------:R-:W-:Y:S01]  /*6c30*/  MOV R49, R70 ;  /* 0x0000004600317202 */ /* 0x000fe20000000f00 */
[----:B------:R-:W-:Y:S01]  /*6c40*/  IMAD R2, R51, R50, R2 ;  /* 0x0000003233027224 */ /* 0x000fe200078e0202 */
[----:B------:R-:W-:Y:S01]  /*6c50*/  I2IP.S8.S32.SAT R111, R17, R16, R111 ;  /* 0x00000010116f7239 */ /* 0x000fe2000000146f */
[C---:B------:R-:W-:Y:S01]  /*6c60*/  IMAD R20, R47.reuse, R24, RZ ;  /* 0x000000182f147224 */ /* 0x040fe200078e02ff */
[----:B------:R-:W-:Y:S01]  /*6c70*/  SHF.R.S32.HI R51, RZ, 0x18, R69 ;  /* 0x00000018ff337819 */ /* 0x000fe20000011445 */
[-C--:B------:R-:W-:Y:S01]  /*6c80*/  IMAD R3, R52, R50.reuse, R3 ;  /* 0x0000003234037224 */ /* 0x080fe200078e0203 */
[----:B------:R-:W-:Y:S01]  /*6c90*/  SHF.R.S32.HI R52, RZ, 0x18, R62 ;  /* 0x00000018ff347819 */ /* 0x000fe2000001143e */
[----:B------:R-:W-:Y:S01]  /*6ca0*/  IMAD R21, R47, R25, RZ ;  /* 0x000000192f157224 */ /* 0x000fe200078e02ff */
[----:B------:R1:W-:Y:S01]  /*6cb0*/  STS.128 [R95+UR49+0x3200], R108 ;  /* 0x0032006c5f007988 */ /* 0x0003e20008000c31 */
[----:B------:R-:W-:Y:S02]  /*6cc0*/  IMAD R23, R57, R50, R23 ;  /* 0x0000003239177224 */ /* 0x000fe400078e0217 */
[----:B------:R-:W-:Y:S02]  /*6cd0*/  IMAD R22, R47, R26, RZ ;  /* 0x0000001a2f167224 */ /* 0x000fe400078e02ff */
[-C--:B------:R-:W-:Y:S01]  /*6ce0*/  IMAD R20, R49, R50.reuse, R20 ;  /* 0x0000003231147224 */ /* 0x080fe200078e0214 */
[----:B------:R-:W-:Y:S01]  /*6cf0*/  I2IP.S8.S32.SAT R113, R23, R3, RZ ;  /* 0x0000000317717239 */ /* 0x000fe200000014ff */
[----:B------:R-:W-:Y:S01]  /*6d00*/  IMAD R27, R47, R27, RZ ;  /* 0x0000001b2f1b7224 */ /* 0x000fe200078e02ff */
[----:B------:R-:W-:Y:S01]  /*6d10*/  MOV R49, R67 ;  /* 0x0000004300317202 */ /* 0x000fe20000000f00 */
[----:B------:R-:W-:Y:S01]  /*6d20*/  IMAD R21, R51, R50, R21 ;  /* 0x0000003233157224 */ /* 0x000fe200078e0215 */
[----:B------:R-:W-:Y:S01]  /*6d30*/  I2IP.S8.S32.SAT R116, R2, R0, R113 ;  /* 0x0000000002747239 */ /* 0x000fe20000001471 */
[----:B------:R-:W-:Y:S01]  /*6d40*/  IMAD R24, R47, R28, RZ ;  /* 0x0000001c2f187224 */ /* 0x000fe200078e02ff */
[----:B------:R-:W-:Y:S01]  /*6d50*/  SHF.R.S32.HI R51, RZ, 0x18, R66 ;  /* 0x00000018ff337819 */ /* 0x000fe20000011442 */
[-C--:B------:R-:W-:Y:S01]  /*6d60*/  IMAD R22, R53, R50.reuse, R22 ;  /* 0x0000003235167224 */ /* 0x080fe200078e0216 */
[----:B------:R-:W-:Y:S01]  /*6d70*/  IADD3 R113, PT, PT, R44, 0x1, RZ ;  /* 0x000000012c717810 */ /* 0x000fe20007ffe0ff */
[-C--:B------:R-:W-:Y:S02]  /*6d80*/  IMAD R27, R58, R50.reuse, R27 ;  /* 0x000000323a1b7224 */ /* 0x080fe400078e021b */
[----:B------:R-:W-:Y:S02]  /*6d90*/  IMAD R25, R47, R29, RZ ;  /* 0x0000001d2f197224 */ /* 0x000fe400078e02ff */
[----:B------:R-:W-:Y:S01]  /*6da0*/  IMAD R24, R49, R50, R24 ;  /* 0x0000003231187224 */ /* 0x000fe200078e0218 */
[----:B------:R-:W-:Y:S01]  /*6db0*/  SHF.R.S32.HI R49, RZ, 0x18, R65 ;  /* 0x00000018ff317819 */ /* 0x000fe20000011441 */
[----:B------:R-:W-:Y:S01]  /*6dc0*/  IMAD R26, R47, R30, RZ ;  /* 0x0000001e2f1a7224 */ /* 0x000fe200078e02ff */
[----:B------:R-:W-:Y:S01]  /*6dd0*/  I2IP.S8.S32.SAT R117, R27, R22, RZ ;  /* 0x000000161b757239 */ /* 0x000fe200000014ff */
[----:B------:R-:W-:Y:S02]  /*6de0*/  IMAD.SHL.U32 R61, R63, 0x100, RZ ;  /* 0x000001003f3d7824 */ /* 0x000fe400078e00ff */
[----:B------:R-:W-:Y:S01]  /*6df0*/  IMAD R31, R47, R31, RZ ;  /* 0x0000001f2f1f7224 */ /* 0x000fe200078e02ff */
[----:B------:R-:W-:Y:S01]  /*6e00*/  I2IP.S8.S32.SAT R117, R21, R20, R117 ;  /* 0x0000001415757239 */ /* 0x000fe20000001475 */
[----:B------:R-:W-:Y:S01]  /*6e10*/  IMAD R25, R51, R50, R25 ;  /* 0x0000003233197224 */ /* 0x000fe200078e0219 */
[----:B------:R-:W-:Y:S01]  /*6e20*/  MOV R51, R64 ;  /* 0x0000004000337202 */ /* 0x000fe20000000f00 */
[----:B------:R-:W-:Y:S01]  /*6e30*/  IMAD R28, R47, R32, RZ ;  /* 0x000000202f1c7224 */ /* 0x000fe200078e02ff */
[----:B------:R-:W-:Y:S01]  /*6e40*/  SHF.R.S32.HI R53, RZ, 0x18, R61 ;  /* 0x00000018ff357819 */ /* 0x000fe2000001143d */
[-C--:B------:R-:W-:Y:S02]  /*6e50*/  IMAD R26, R49, R50.reuse, R26 ;  /* 0x00000032311a7224 */ /* 0x080fe400078e021a */
[----:B------:R-:W-:Y:S02]  /*6e60*/  IMAD R29, R47, R33, RZ ;  /* 0x000000212f1d7224 */ /* 0x000fe400078e02ff */
[-C--:B------:R-:W-:Y:S02]  /*6e70*/  IMAD R31, R59, R50.reuse, R31 ;  /* 0x000000323b1f7224 */ /* 0x080fe400078e021f */
[----:B------:R-:W-:Y:S02]  /*6e80*/  IMAD R28, R51, R50, R28 ;  /* 0x00000032331c7224 */ /* 0x000fe400078e021c */
[----:B------:R-:W-:Y:S01]  /*6e90*/  IMAD R30, R47, R34, RZ ;  /* 0x000000222f1e7224 */ /* 0x000fe200078e02ff */
[----:B------:R-:W-:Y:S01]  /*6ea0*/  I2IP.S8.S32.SAT R114, R31, R26, RZ ;  /* 0x0000001a1f727239 */ /* 0x000fe200000014ff */
[----:B------:R-:W-:Y:S02]  /*6eb0*/  IMAD R29, R52, R50, R29 ;  /* 0x00000032341d7224 */ /* 0x000fe400078e021d */
[----:B------:R-:W-:Y:S01]  /*6ec0*/  IMAD R35, R47, R35, RZ ;  /* 0x000000232f237224 */ /* 0x000fe200078e02ff */
[----:B------:R-:W-:Y:S01]  /*6ed0*/  I2IP.S8.S32.SAT R118, R25, R24, R114 ;  /* 0x0000001819767239 */ /* 0x000fe20000001472 */
[-C--:B------:R-:W-:Y:S02]  /*6ee0*/  IMAD R30, R53, R50.reuse, R30 ;  /* 0x00000032351e7224 */ /* 0x080fe400078e021e */
[----:B------:R-:W-:Y:S05]  /*6ef0*/  IMAD R35, R60, R50, R35 ;  /* 0x000000323c237224 */ /* 0x000fea00078e0223 */
[----:B------:R-:W-:Y:S04]  /*6f00*/  I2IP.S8.S32.SAT R115, R35, R30, RZ ;  /* 0x0000001e23737239 */ /* 0x000fe800000014ff */
[----:B------:R-:W-:Y:S05]  /*6f10*/  I2IP.S8.S32.SAT R119, R29, R28, R115 ;  /* 0x0000001c1d777239 */ /* 0x000fea0000001473 */
        /* <DEDUP_REMOVED lines=9> */
[----:B------:R-:W-:Y:S02]  /*6fb0*/  UIADD3 UR8, UP0, UPT, UR52, 0x680, URZ ;  /* 0x0000068034087890 */ /* 0x000fe4000ff1e0ff */
[----:B------:R-:W-:Y:S02]  /*6fc0*/  UIADD3 UR5, UPT, UPT, UR41, 0x40, URZ ;  /* 0x0000004029057890 */ /* 0x000fe4000fffe0ff */
[----:B------:R-:W-:Y:S02]  /*6fd0*/  UIADD3 UR4, UPT, UPT, UR49, 0x3200, URZ ;  /* 0x0000320031047890 */ /* 0x000fe4000fffe0ff */
[----:B------:R-:W-:Y:S01]  /*6fe0*/  UIADD3.X UR9, UPT, UPT, URZ, UR53, URZ, UP0, !UPT ;  /* 0x00000035ff097290 */ /* 0x000fe200087fe4ff */
[----:B------:R-:W-:Y:S01]  /*6ff0*/  UMOV UR6, UR42 ;  /* 0x0000002a00067c82 */ /* 0x000fe20008000000 */
[----:B------:R-:W-:Y:S07]  /*7000*/  UMOV UR7, UR36 ;  /* 0x0000002400077c82 */ /* 0x000fee0008000000 */
[----:B------:R2:W-:Y:S01]  /*7010*/  UTMASTG.3D [UR4], [UR8] ;  /* 0x00000004080073b5 */ /* 0x0005e20008010000 */
[----:B------:R0:W-:Y:S01]  /*7020*/  UTMACMDFLUSH ;  /* 0x00000000000079b7 */ /* 0x0001e20000000000 */
[----:B--2---:R-:W-:Y:S04]  /*7030*/  DEPBAR.LE SB0, 0x1 ;  /* 0x000080400000791a */ /* 0x004fe80000000000 */
.L_x_103:
[----:B------:R-:W-:Y:S05]  /*7040*/  BSYNC.RECONVERGENT B0 ;  /* 0x0000000000007941 */ /* 0x000fea0003800200 */
.L_x_102:
[----:B------:R-:W-:Y:S01]  /*7050*/  BAR.SYNC.DEFER_BLOCKING 0x1, 0x80 ;  /* 0x0042000000007b1d */ /* 0x000fe20000010000 */
[----:B------:R-:W-:Y:S01]  /*7060*/  ISETP.NE.AND P2, PT, R106, RZ, PT ;  /* 0x000000ff6a00720c */ /* 0x000fe20003f45270 */
[----:B------:R-:W-:Y:S01]  /*7070*/  IMAD.IADD R20, R43, 0x1, R83 ;  /* 0x000000012b147824 */ /* 0x000fe200078e0253 */
[----:B------:R-:W-:Y:S01]  /*7080*/  ISETP.NE.AND P0, PT, R107, 0x2, PT ;  /* 0x000000026b00780c */ /* 0x000fe20003f05270 */
[----:B------:R-:W-:Y:S01]  /*7090*/  IMAD.IADD R21, R45, 0x1, R90 ;  /* 0x000000012d157824 */ /* 0x000fe200078e025a */
[----:B------:R-:W-:Y:S02]  /*70a0*/  ISETP.NE.AND P1, PT, R113, 0x4, PT ;  /* 0x000000047100780c */ /* 0x000fe40003f25270 */
[----:B------:R-:W-:Y:S02]  /*70b0*/  SEL R0, RZ, 0x1, P0 ;  /* 0x00000001ff007807 */ /* 0x000fe40000000000 */
[----:B------:R-:W-:Y:S02]  /*70c0*/  SEL R3, RZ, 0x1, P1 ;  /* 0x00000001ff037807 */ /* 0x000fe40000800000 */
[----:B------:R-:W-:Y:S02]  /*70d0*/  LOP3.LUT R101, R101, R0, RZ, 0x3c, !PT ;  /* 0x0000000065657212 */ /* 0x000fe400078e3cff */
[----:B------:R-:W-:Y:S02]  /*70e0*/  LOP3.LUT R102, R102, R3, RZ, 0x3c, !PT ;  /* 0x0000000366667212 */ /* 0x000fe400078e3cff */
[----:B------:R-:W-:Y:S02]  /*70f0*/  @P2 R2UR UR36, R98 ;  /* 0x00000000622422ca */ /* 0x000fe400000e0000 */
[----:B------:R-:W-:Y:S02]  /*7100*/  SEL R107, R107, RZ, P0 ;  /* 0x000000ff6b6b7207 */ /* 0x000fe40000000000 */
[----:B------:R-:W-:Y:S01]  /*7110*/  SEL R44, R113, RZ, P1 ;  /* 0x000000ff712c7207 */ /* 0x000fe20000800000 */
[----:B------:R-:W-:Y:S10]  /*7120*/  @P2 BRA `(.L_x_104) ;  /* 0xffffffd400d82947 */ /* 0x000ff4000383ffff */
[----:B------:R-:W-:Y:S05]  /*7130*/  EXIT ;  /* 0x000000000000794d */ /* 0x000fea0003800000 */
.L_x_19:
[----:B--2---:R2:W1:Y:S02]  /*7140*/  SYNCS.PHASECHK.TRANS64.TRYWAIT P0, [R3+URZ+0xe0], R2 ;  /* 0x0000e002030075a7 */ /* 0x00446400080011ff */
[----:B-1----:R-:W-:Y:S05]  /*7150*/  @!P0 NANOSLEEP.SYNCS 0x989680 ;  /* 0x009896800000895d */ /* 0x002fea0003900000 */
[----:B------:R-:W1:Y:S02]  /*7160*/  @!P0 SYNCS.PHASECHK.TRANS64 P0, [R3+URZ+0xe0], R2 ;  /* 0x0000e002030085a7 */ /* 0x000e6400080010ff */
[----:B-1----:R-:W-:Y:S05]  /*7170*/  @!P0 BRA `(.L_x_19) ;  /* 0xfffffffc00f08947 */ /* 0x002fea000383ffff */
[----:B------:R-:W-:Y:S05]  /*7180*/  BRA `(.L_x_105) ;  /* 0xffffffa400047947 */ /* 0x000fea000383ffff */
.L_x_22:
[----:B-1----:R-:W-:-:S07]  /*7190*/  MOV R2, UR33 ;  /* 0x0000002100027c02 */ /* 0x002fce0008000f00 */
.L_x_106:
[----:B-1----:R1:W2:Y:S02]  /*71a0*/  SYNCS.PHASECHK.TRANS64.TRYWAIT P0, [R2+URZ+0x20], R5 ;  /* 0x00002005020075a7 */ /* 0x0022a400080011ff */
[----:B--2---:R-:W-:Y:S05]  /*71b0*/  @!P0 NANOSLEEP.SYNCS 0x989680 ;  /* 0x009896800000895d */ /* 0x004fea0003900000 */
[----:B------:R-:W2:Y:S02]  /*71c0*/  @!P0 SYNCS.PHASECHK.TRANS64 P0, [R2+URZ+0x20], R5 ;  /* 0x00002005020085a7 */ /* 0x000ea400080010ff */
[----:B--2---:R-:W-:Y:S05]  /*71d0*/  @!P0 BRA `(.L_x_106) ;  /* 0xfffffffc00f08947 */ /* 0x004fea000383ffff */
[----:B------:R-:W-:Y:S05]  /*71e0*/  BRA `(.L_x_21) ;  /* 0xffffffa400547947 */ /* 0x000fea000383ffff */
.L_x_28:
[----:B-1----:R-:W-:-:S07]  /*71f0*/  MOV R2, UR17 ;  /* 0x0000001100027c02 */ /* 0x002fce0008000f00 */
.L_x_107:
[----:B-1----:R1:W2:Y:S02]  /*7200*/  SYNCS.PHASECHK.TRANS64.TRYWAIT P0, [R2+URZ+0x20], R5 ;  /* 0x00002005020075a7 */ /* 0x0022a400080011ff */
[----:B--2---:R-:W-:Y:S05]  /*7210*/  @!P0 NANOSLEEP.SYNCS 0x989680 ;  /* 0x009896800000895d */ /* 0x004fea0003900000 */
[----:B------:R-:W2:Y:S02]  /*7220*/  @!P0 SYNCS.PHASECHK.TRANS64 P0, [R2+URZ+0x20], R5 ;  /* 0x00002005020085a7 */ /* 0x000ea400080010ff */
[----:B--2---:R-:W-:Y:S05]  /*7230*/  @!P0 BRA `(.L_x_107) ;  /* 0xfffffffc00f08947 */ /* 0x004fea000383ffff */
[----:B------:R-:W-:Y:S05]  /*7240*/  BRA `(.L_x_27) ;  /* 0xffffffa400fc7947 */ /* 0x000fea000383ffff */
.L_x_32:
[----:B-1----:R1:W2:Y:S02]  /*7250*/  SYNCS.PHASECHK.TRANS64.TRYWAIT P0, [R2+URZ+0x70], R3 ;  /* 0x00007003020075a7 */ /* 0x0022a400080011ff */
[----:B--2---:R-:W-:Y:S05]  /*7260*/  @!P0 NANOSLEEP.SYNCS 0x989680 ;  /* 0x009896800000895d */ /* 0x004fea0003900000 */
[----:B------:R-:W2:Y:S02]  /*7270*/  @!P0 SYNCS.PHASECHK.TRANS64 P0, [R2+URZ+0x70], R3 ;  /* 0x00007003020085a7 */ /* 0x000ea400080010ff */
[----:B--2---:R-:W-:Y:S05]  /*7280*/  @!P0 BRA `(.L_x_32) ;  /* 0xfffffffc00f08947 */ /* 0x004fea000383ffff */
[----:B------:R-:W-:Y:S05]  /*7290*/  BRA `(.L_x_108) ;  /* 0xffffffa8008c7947 */ /* 0x000fea000383ffff */
.L_x_36:
[----:B----4-:R-:W-:-:S07]  /*72a0*/  MOV R0, UR5 ;  /* 0x0000000500007c02 */ /* 0x010fce0008000f00 */
.L_x_109:
[----:B-1----:R1:W2:Y:S02]  /*72b0*/  SYNCS.PHASECHK.TRANS64.TRYWAIT P0, [R0+URZ], R3 ;  /* 0x00000003000075a7 */ /* 0x0022a400080011ff */
[----:B--2---:R-:W-:Y:S05]  /*72c0*/  @!P0 NANOSLEEP.SYNCS 0x989680 ;  /* 0x009896800000895d */ /* 0x004fea0003900000 */
[----:B------:R-:W2:Y:S02]  /*72d0*/  @!P0 SYNCS.PHASECHK.TRANS64 P0, [R0+URZ], R3 ;  /* 0x00000003000085a7 */ /* 0x000ea400080010ff */
[----:B--2---:R-:W-:Y:S05]  /*72e0*/  @!P0 BRA `(.L_x_109) ;  /* 0xfffffffc00f08947 */ /* 0x004fea000383ffff */
[----:B------:R-:W-:Y:S05]  /*72f0*/  BRA `(.L_x_110) ;  /* 0xffffffac00fc7947 */ /* 0x000fea000383ffff */
.L_x_37:
[----:B----4-:R-:W-:-:S07]  /*7300*/  MOV R0, UR5 ;  /* 0x0000000500007c02 */ /* 0x010fce0008000f00 */
.L_x_111:
[----:B-1----:R1:W2:Y:S02]  /*7310*/  SYNCS.PHASECHK.TRANS64.TRYWAIT P0, [R0+URZ], R3 ;  /* 0x00000003000075a7 */ /* 0x0022a400080011ff */
[----:B--2---:R-:W-:Y:S05]  /*7320*/  @!P0 NANOSLEEP.SYNCS 0x989680 ;  /* 0x009896800000895d */ /* 0x004fea0003900000 */
[----:B------:R-:W2:Y:S02]  /*7330*/  @!P0 SYNCS.PHASECHK.TRANS64 P0, [R0+URZ], R3 ;  /* 0x00000003000085a7 */ /* 0x000ea400080010ff */
[----:B--2---:R-:W-:Y:S05]  /*7340*/  @!P0 BRA `(.L_x_111) ;  /* 0xfffffffc00f08947 */ /* 0x004fea000383ffff */
[----:B------:R-:W-:Y:S05]  /*7350*/  BRA `(.L_x_112) ;  /* 0xffffffb000087947 */ /* 0x000fea000383ffff */
.L_x_38:
[----:B----4-:R-:W-:-:S07]  /*7360*/  MOV R0, UR5 ;  /* 0x0000000500007c02 */ /* 0x010fce0008000f00 */
.L_x_113:
[----:B-1----:R1:W2:Y:S02]  /*7370*/  SYNCS.PHASECHK.TRANS64.TRYWAIT P0, [R0+URZ], R3 ;  /* 0x00000003000075a7 */ /* 0x0022a400080011ff */
[----:B--2---:R-:W-:Y:S05]  /*7380*/  @!P0 NANOSLEEP.SYNCS 0x989680 ;  /* 0x009896800000895d */ /* 0x004fea0003900000 */
[----:B------:R-:W2:Y:S02]  /*7390*/  @!P0 SYNCS.PHASECHK.TRANS64 P0, [R0+URZ], R3 ;  /* 0x00000003000085a7 */ /* 0x000ea400080010ff */
[----:B--2---:R-:W-:Y:S05]  /*73a0*/  @!P0 BRA `(.L_x_113) ;  /* 0xfffffffc00f08947 */ /* 0x004fea000383ffff */
[----:B------:R-:W-:Y:S05]  /*73b0*/  BRA `(.L_x_114) ;  /* 0xffffffb000147947 */ /* 0x000fea000383ffff */
.L_x_41:
[----:B-1----:R1:W2:Y:S02]  /*73c0*/  SYNCS.PHASECHK.TRANS64.TRYWAIT P0, [R0+URZ+0xd0], R5 ;  /* 0x0000d005000075a7 */ /* 0x0022a400080011ff */
[----:B--2---:R-:W-:Y:S05]  /*73d0*/  @!P0 NANOSLEEP.SYNCS 0x989680 ;  /* 0x009896800000895d */ /* 0x004fea0003900000 */
[----:B------:R-:W2:Y:S02]  /*73e0*/  @!P0 SYNCS.PHASECHK.TRANS64 P0, [R0+URZ+0xd0], R5 ;  /* 0x0000d005000085a7 */ /* 0x000ea400080010ff */
[----:B--2---:R-:W-:Y:S05]  /*73f0*/  @!P0 BRA `(.L_x_41) ;  /* 0xfffffffc00f08947 */ /* 0x004fea000383ffff */
[----:B------:R-:W-:Y:S05]  /*7400*/  BRA `(.L_x_115) ;  /* 0xffffffb000707947 */ /* 0x000fea000383ffff */
.L_x_42:
[----:B------:R-:W-:-:S07]  /*7410*/  MOV R0, UR5 ;  /* 0x0000000500007c02 */ /* 0x000fce0008000f00 */
.L_x_116:
[----:B-1----:R1:W2:Y:S02]  /*7420*/  SYNCS.PHASECHK.TRANS64.TRYWAIT P0, [R0+URZ+0x80], R5 ;  /* 0x00008005000075a7 */ /* 0x0022a400080011ff */
[----:B--2---:R-:W-:Y:S05]  /*7430*/  @!P0 NANOSLEEP.SYNCS 0x989680 ;  /* 0x009896800000895d */ /* 0x004fea0003900000 */
[----:B------:R-:W2:Y:S02]  /*7440*/  @!P0 SYNCS.PHASECHK.TRANS64 P0, [R0+URZ+0x80], R5 ;  /* 0x00008005000085a7 */ /* 0x000ea400080010ff */
[----:B--2---:R-:W-:Y:S05]  /*7450*/  @!P0 BRA `(.L_x_116) ;  /* 0xfffffffc00f08947 */ /* 0x004fea000383ffff */
[----:B------:R-:W-:Y:S05]  /*7460*/  BRA `(.L_x_117) ;  /* 0xffffffb000807947 */ /* 0x000fea000383ffff */
.L_x_43:
[----:B-1----:R1:W2:Y:S02]  /*7470*/  SYNCS.PHASECHK.TRANS64.TRYWAIT P1, [R0+URZ+0x70], R5 ;  /* 0x00007005000075a7 */ /* 0x0022a400080211ff */
[----:B--2---:R-:W-:Y:S05]  /*7480*/  @!P1 NANOSLEEP.SYNCS 0x989680 ;  /* 0x009896800000995d */ /* 0x004fea0003900000 */
[----:B------:R-:W2:Y:S02]  /*7490*/  @!P1 SYNCS.PHASECHK.TRANS64 P1, [R0+URZ+0x70], R5 ;  /* 0x00007005000095a7 */ /* 0x000ea400080210ff */
[----:B--2---:R-:W-:Y:S05]  /*74a0*/  @!P1 BRA `(.L_x_43) ;  /* 0xfffffffc00f09947 */ /* 0x004fea000383ffff */
[----:B------:R-:W-:Y:S05]  /*74b0*/  BRA `(.L_x_118) ;  /* 0xffffffb000b07947 */ /* 0x000fea000383ffff */
.L_x_46:
[----:B------:R-:W-:-:S07]  /*74c0*/  MOV R0, UR5 ;  /* 0x0000000500007c02 */ /* 0x000fce0008000f00 */
.L_x_119:
[----:B-1----:R1:W2:Y:S02]  /*74d0*/  SYNCS.PHASECHK.TRANS64.TRYWAIT P0, [R0+URZ+0x80], R3 ;  /* 0x00008003000075a7 */ /* 0x0022a400080011ff */
[----:B--2---:R-:W-:Y:S05]  /*74e0*/  @!P0 NANOSLEEP.SYNCS 0x989680 ;  /* 0x009896800000895d */ /* 0x004fea0003900000 */
[----:B------:R-:W2:Y:S02]  /*74f0*/  @!P0 SYNCS.PHASECHK.TRANS64 P0, [R0+URZ+0x80], R3 ;  /* 0x00008003000085a7 */ /* 0x000ea400080010ff */
[----:B--2---:R-:W-:Y:S05]  /*7500*/  @!P0 BRA `(.L_x_119) ;  /* 0xfffffffc00f08947 */ /* 0x004fea000383ffff */
[----:B------:R-:W-:Y:S05]  /*7510*/  BRA `(.L_x_45) ;  /* 0xffffffb400047947 */ /* 0x000fea000383ffff */
.L_x_53:
[----:B-1----:R1:W2:Y:S02]  /*7520*/  SYNCS.PHASECHK.TRANS64.TRYWAIT P1, [R0+URZ+0x70], R5 ;  /* 0x00007005000075a7 */ /* 0x0022a400080211ff */
[----:B--2---:R-:W-:Y:S05]  /*7530*/  @!P1 NANOSLEEP.SYNCS 0x989680 ;  /* 0x009896800000995d */ /* 0x004fea0003900000 */
[----:B------:R-:W2:Y:S02]  /*7540*/  @!P1 SYNCS.PHASECHK.TRANS64 P1, [R0+URZ+0x70], R5 ;  /* 0x00007005000095a7 */ /* 0x000ea400080210ff */
[----:B--2---:R-:W-:Y:S05]  /*7550*/  @!P1 BRA `(.L_x_53) ;  /* 0xfffffffc00f09947 */ /* 0x004fea000383ffff */
[----:B------:R-:W-:Y:S05]  /*7560*/  BRA `(.L_x_120) ;  /* 0xffffffb800647947 */ /* 0x000fea000383ffff */
.L_x_54:
[----:B------:R-:W-:-:S07]  /*7570*/  MOV R3, UR8 ;  /* 0x0000000800037c02 */ /* 0x000fce0008000f00 */
.L_x_121:
[----:B-1----:R1:W2:Y:S02]  /*7580*/  SYNCS.PHASECHK.TRANS64.TRYWAIT P0, [R3+URZ+0xb0], R0 ;  /* 0x0000b000030075a7 */ /* 0x0022a400080011ff */
[----:B--2---:R-:W-:Y:S05]  /*7590*/  @!P0 NANOSLEEP.SYNCS 0x989680 ;  /* 0x009896800000895d */ /* 0x004fea0003900000 */
[----:B------:R-:W2:Y:S02]  /*75a0*/  @!P0 SYNCS.PHASECHK.TRANS64 P0, [R3+URZ+0xb0], R0 ;  /* 0x0000b000030085a7 */ /* 0x000ea400080010ff */
[----:B--2---:R-:W-:Y:S05]  /*75b0*/  @!P0 BRA `(.L_x_121) ;  /* 0xfffffffc00f08947 */ /* 0x004fea000383ffff */
[----:B------:R-:W-:Y:S05]  /*75c0*/  BRA `(.L_x_122) ;  /* 0xffffffb800b47947 */ /* 0x000fea000383ffff */
.L_x_57:
[----:B------:R-:W-:Y:S07]  /*75d0*/  MOV R0, UR7 ;  /* 0x0000000700007c02 */ /* 0x000fee0008000f00 */
.L_x_123:
[----:B-1----:R1:W2:Y:S02]  /*75e0*/  SYNCS.PHASECHK.TRANS64.TRYWAIT P0, [R0+URZ], R3 ;  /* 0x00000003000075a7 */ /* 0x0022a400080011ff */
[----:B--2---:R-:W-:Y:S05]  /*75f0*/  @!P0 NANOSLEEP.SYNCS 0x989680 ;  /* 0x009896800000895d */ /* 0x004fea0003900000 */
[----:B------:R-:W2:Y:S02]  /*7600*/  @!P0 SYNCS.PHASECHK.TRANS64 P0, [R0+URZ], R3 ;  /* 0x00000003000085a7 */ /* 0x000ea400080010ff */
[----:B--2---:R-:W-:Y:S05]  /*7610*/  @!P0 BRA `(.L_x_123) ;  /* 0xfffffffc00f08947 */ /* 0x004fea000383ffff */
[----:B------:R-:W-:Y:S05]  /*7620*/  BRA `(.L_x_56) ;  /* 0xffffffb800d07947 */ /* 0x000fea000383ffff */
.L_x_60:
[----:B------:R-:W-:-:S07]  /*7630*/  MOV R0, UR5 ;  /* 0x0000000500007c02 */ /* 0x000fce0008000f00 */
.L_x_124:
[----:B--2---:R2:W3:Y:S02]  /*7640*/  SYNCS.PHASECHK.TRANS64.TRYWAIT P0, [R0+URZ], R3 ;  /* 0x00000003000075a7 */ /* 0x0044e400080011ff */
[----:B---3--:R-:W-:Y:S05]  /*7650*/  @!P0 NANOSLEEP.SYNCS 0x989680 ;  /* 0x009896800000895d */ /* 0x008fea0003900000 */
[----:B------:R-:W3:Y:S02]  /*7660*/  @!P0 SYNCS.PHASECHK.TRANS64 P0, [R0+URZ], R3 ;  /* 0x00000003000085a7 */ /* 0x000ee400080010ff */
[----:B---3--:R-:W-:Y:S05]  /*7670*/  @!P0 BRA `(.L_x_124) ;  /* 0xfffffffc00f08947 */ /* 0x008fea000383ffff */
[----:B------:R-:W-:Y:S05]  /*7680*/  BRA `(.L_x_125) ;  /* 0xffffffbc00847947 */ /* 0x000fea000383ffff */
.L_x_61:
[----:B------:R-:W-:-:S07]  /*7690*/  MOV R0, UR5 ;  /* 0x0000000500007c02 */ /* 0x000fce0008000f00 */
.L_x_126:
[----:B-1----:R1:W2:Y:S02]  /*76a0*/  SYNCS.PHASECHK.TRANS64.TRYWAIT P0, [R0+URZ], R3 ;  /* 0x00000003000075a7 */ /* 0x0022a400080011ff */
[----:B--2---:R-:W-:Y:S05]  /*76b0*/  @!P0 NANOSLEEP.SYNCS 0x989680 ;  /* 0x009896800000895d */ /* 0x004fea0003900000 */
[----:B------:R-:W2:Y:S02]  /*76c0*/  @!P0 SYNCS.PHASECHK.TRANS64 P0, [R0+URZ], R3 ;  /* 0x00000003000085a7 */ /* 0x000ea400080010ff */
[----:B--2---:R-:W-:Y:S05]  /*76d0*/  @!P0 BRA `(.L_x_126) ;  /* 0xfffffffc00f08947 */ /* 0x004fea000383ffff */
[----:B------:R-:W-:Y:S05]  /*76e0*/  BRA `(.L_x_127) ;  /* 0xffffffbc00907947 */ /* 0x000fea000383ffff */
.L_x_62:
[----:B------:R-:W-:-:S07]  /*76f0*/  MOV R0, UR5 ;  /* 0x0000000500007c02 */ /* 0x000fce0008000f00 */
.L_x_128:
[----:B-1----:R1:W2:Y:S02]  /*7700*/  SYNCS.PHASECHK.TRANS64.TRYWAIT P0, [R0+URZ], R3 ;  /* 0x00000003000075a7 */ /* 0x0022a400080011ff */
[----:B--2---:R-:W-:Y:S05]  /*7710*/  @!P0 NANOSLEEP.SYNCS 0x989680 ;  /* 0x009896800000895d */ /* 0x004fea0003900000 */
[----:B------:R-:W2:Y:S02]  /*7720*/  @!P0 SYNCS.PHASECHK.TRANS64 P0, [R0+URZ], R3 ;  /* 0x00000003000085a7 */ /* 0x000ea400080010ff */
[----:B--2---:R-:W-:Y:S05]  /*7730*/  @!P0 BRA `(.L_x_128) ;  /* 0xfffffffc00f08947 */ /* 0x004fea000383ffff */
[----:B------:R-:W-:Y:S05]  /*7740*/  BRA `(.L_x_129) ;  /* 0xffffffbc009c7947 */ /* 0x000fea000383ffff */
.L_x_63:
[----:B------:R-:W-:-:S07]  /*7750*/  MOV R0, UR7 ;  /* 0x0000000700007c02 */ /* 0x000fce0008000f00 */
.L_x_130:
[----:B-1----:R1:W2:Y:S02]  /*7760*/  SYNCS.PHASECHK.TRANS64.TRYWAIT P0, [R0+URZ], R3 ;  /* 0x00000003000075a7 */ /* 0x0022a400080011ff */
[----:B--2---:R-:W-:Y:S05]  /*7770*/  @!P0 NANOSLEEP.SYNCS 0x989680 ;  /* 0x009896800000895d */ /* 0x004fea0003900000 */
[----:B------:R-:W2:Y:S02]  /*7780*/  @!P0 SYNCS.PHASECHK.TRANS64 P0, [R0+URZ], R3 ;  /* 0x00000003000085a7 */ /* 0x000ea400080010ff */
[----:B--2---:R-:W-:Y:S05]  /*7790*/  @!P0 BRA `(.L_x_130) ;  /* 0xfffffffc00f08947 */ /* 0x004fea000383ffff */
[----:B------:R-:W-:Y:S05]  /*77a0*/  BRA `(.L_x_131) ;  /* 0xffffffbc00a87947 */ /* 0x000fea000383ffff */
.L_x_68:
[----:B--2---:R2:W3:Y:S02]  /*77b0*/  SYNCS.PHASECHK.TRANS64.TRYWAIT P0, [R0+URZ+0x70], R3 ;  /* 0x00007003000075a7 */ /* 0x0044e400080011ff */
[----:B---3--:R-:W-:Y:S05]  /*77c0*/  @!P0 NANOSLEEP.SYNCS 0x989680 ;  /* 0x009896800000895d */ /* 0x008fea0003900000 */
[----:B------:R-:W3:Y:S02]  /*77d0*/  @!P0 SYNCS.PHASECHK.TRANS64 P0, [R0+URZ+0x70], R3 ;  /* 0x00007003000085a7 */ /* 0x000ee400080010ff */
[----:B---3--:R-:W-:Y:S05]  /*77e0*/  @!P0 BRA `(.L_x_68) ;  /* 0xfffffffc00f08947 */ /* 0x008fea000383ffff */
[----:B------:R-:W-:Y:S05]  /*77f0*/  BRA `(.L_x_132) ;  /* 0xffffffc000ac7947 */ /* 0x000fea000383ffff */
.L_x_71:
[----:B------:R-:W-:Y:S07]  /*7800*/  MOV R0, UR7 ;  /* 0x0000000700007c02 */ /* 0x000fee0008000f00 */
.L_x_133:
[----:B--2---:R2:W3:Y:S02]  /*7810*/  SYNCS.PHASECHK.TRANS64.TRYWAIT P0, [R0+URZ+0x68], R3 ;  /* 0x00006803000075a7 */ /* 0x0044e400080011ff */
[----:B---3--:R-:W-:Y:S05]  /*7820*/  @!P0 NANOSLEEP.SYNCS 0x989680 ;  /* 0x009896800000895d */ /* 0x008fea0003900000 */
[----:B------:R-:W3:Y:S02]  /*7830*/  @!P0 SYNCS.PHASECHK.TRANS64 P0, [R0+URZ+0x68], R3 ;  /* 0x00006803000085a7 */ /* 0x000ee400080010ff */
[----:B---3--:R-:W-:Y:S05]  /*7840*/  @!P0 BRA `(.L_x_133) ;  /* 0xfffffffc00f08947 */ /* 0x008fea000383ffff */
[----:B------:R-:W-:Y:S05]  /*7850*/  BRA `(.L_x_70) ;  /* 0xffffffc4008c7947 */ /* 0x000fea000383ffff */
.L_x_74:
[----:B--2---:R-:W-:Y:S07]  /*7860*/  MOV R3, UR7 ;  /* 0x0000000700037c02 */ /* 0x004fee0008000f00 */
.L_x_134:
[----:B-1----:R1:W2:Y:S02]  /*7870*/  SYNCS.PHASECHK.TRANS64.TRYWAIT P0, [R3+URZ+0x50], R12 ;  /* 0x0000500c030075a7 */ /* 0x0022a400080011ff */
[----:B--2---:R-:W-:Y:S05]  /*7880*/  @!P0 NANOSLEEP.SYNCS 0x989680 ;  /* 0x009896800000895d */ /* 0x004fea0003900000 */
[----:B------:R-:W2:Y:S02]  /*7890*/  @!P0 SYNCS.PHASECHK.TRANS64 P0, [R3+URZ+0x50], R12 ;  /* 0x0000500c030085a7 */ /* 0x000ea400080010ff */
[----:B--2---:R-:W-:Y:S05]  /*78a0*/  @!P0 BRA `(.L_x_134) ;  /* 0xfffffffc00f08947 */ /* 0x004fea000383ffff */
[----:B------:R-:W-:Y:S05]  /*78b0*/  BRA `(.L_x_135) ;  /* 0xffffffc800047947 */ /* 0x000fea000383ffff */
.L_x_75:
[----:B------:R-:W-:Y:S07]  /*78c0*/  MOV R3, UR7 ;  /* 0x0000000700037c02 */ /* 0x000fee0008000f00 */
.L_x_136:
[----:B-1----:R1:W2:Y:S02]  /*78d0*/  SYNCS.PHASECHK.TRANS64.TRYWAIT P0, [R3+URZ+0x58], R12 ;  /* 0x0000580c030075a7 */ /* 0x0022a400080011ff */
[----:B--2---:R-:W-:Y:S05]  /*78e0*/  @!P0 NANOSLEEP.SYNCS 0x989680 ;  /* 0x009896800000895d */ /* 0x004fea0003900000 */
[----:B------:R-:W2:Y:S02]  /*78f0*/  @!P0 SYNCS.PHASECHK.TRANS64 P0, [R3+URZ+0x58], R12 ;  /* 0x0000580c030085a7 */ /* 0x000ea400080010ff */
[----:B--2---:R-:W-:Y:S05]  /*7900*/  @!P0 BRA `(.L_x_136) ;  /* 0xfffffffc00f08947 */ /* 0x004fea000383ffff */
[----:B------:R-:W-:Y:S05]  /*7910*/  BRA `(.L_x_137) ;  /* 0xffffffc800847947 */ /* 0x000fea000383ffff */
.L_x_77:
[----:B------:R-:W-:-:S07]  /*7920*/  MOV R0, UR7 ;  /* 0x0000000700007c02 */ /* 0x000fce0008000f00 */
.L_x_138:
[----:B-1----:R1:W3:Y:S02]  /*7930*/  SYNCS.PHASECHK.TRANS64.TRYWAIT P0, [R0+URZ+0x50], R3 ;  /* 0x00005003000075a7 */ /* 0x0022e400080011ff */
[----:B---3--:R-:W-:Y:S05]  /*7940*/  @!P0 NANOSLEEP.SYNCS 0x989680 ;  /* 0x009896800000895d */ /* 0x008fea0003900000 */
[----:B------:R-:W3:Y:S02]  /*7950*/  @!P0 SYNCS.PHASECHK.TRANS64 P0, [R0+URZ+0x50], R3 ;  /* 0x00005003000085a7 */ /* 0x000ee400080010ff */
[----:B---3--:R-:W-:Y:S05]  /*7960*/  @!P0 BRA `(.L_x_138) ;  /* 0xfffffffc00f08947 */ /* 0x008fea000383ffff */
[----:B------:R-:W-:Y:S05]  /*7970*/  BRA `(.L_x_139) ;  /* 0xffffffc800f47947 */ /* 0x000fea000383ffff */
.L_x_79:
[----:B--2---:R2:W4:Y:S02]  /*7980*/  SYNCS.PHASECHK.TRANS64.TRYWAIT P0, [R0+URZ+0x70], R3 ;  /* 0x00007003000075a7 */ /* 0x00452400080011ff */
[----:B----4-:R-:W-:Y:S05]  /*7990*/  @!P0 NANOSLEEP.SYNCS 0x989680 ;  /* 0x009896800000895d */ /* 0x010fea0003900000 */
[----:B------:R-:W4:Y:S02]  /*79a0*/  @!P0 SYNCS.PHASECHK.TRANS64 P0, [R0+URZ+0x70], R3 ;  /* 0x00007003000085a7 */ /* 0x000f2400080010ff */
[----:B----4-:R-:W-:Y:S05]  /*79b0*/  @!P0 BRA `(.L_x_79) ;  /* 0xfffffffc00f08947 */ /* 0x010fea000383ffff */
[----:B------:R-:W-:Y:S05]  /*79c0*/  BRA `(.L_x_140) ;  /* 0xffffffcc00c47947 */ /* 0x000fea000383ffff */
.L_x_90:
[----:B-1----:R1:W3:Y:S02]  /*79d0*/  SYNCS.PHASECHK.TRANS64.TRYWAIT P1, [R0+URZ+0x40], R3 ;  /* 0x00004003000075a7 */ /* 0x0022e400080211ff */
[----:B---3--:R-:W-:Y:S05]  /*79e0*/  @!P1 NANOSLEEP.SYNCS 0x989680 ;  /* 0x009896800000995d */ /* 0x008fea0003900000 */
[----:B------:R-:W3:Y:S02]  /*79f0*/  @!P1 SYNCS.PHASECHK.TRANS64 P1, [R0+URZ+0x40], R3 ;  /* 0x00004003000095a7 */ /* 0x000ee400080210ff */
[----:B---3--:R-:W-:Y:S05]  /*7a00*/  @!P1 BRA `(.L_x_90) ;  /* 0xfffffffc00f09947 */ /* 0x008fea000383ffff */
[----:B------:R-:W-:Y:S05]  /*7a10*/  BRA `(.L_x_89) ;  /* 0xffffffd800dc7947 */ /* 0x000fea000383ffff */
.L_x_92:
[----:B---3--:R3:W4:Y:S02]  /*7a20*/  SYNCS.PHASECHK.TRANS64.TRYWAIT P0, [R108+URZ+0x90], R7 ;  /* 0x000090076c0075a7 */ /* 0x00872400080011ff */
[----:B----4-:R-:W-:Y:S05]  /*7a30*/  @!P0 NANOSLEEP.SYNCS 0x989680 ;  /* 0x009896800000895d */ /* 0x010fea0003900000 */
[----:B------:R-:W4:Y:S02]  /*7a40*/  @!P0 SYNCS.PHASECHK.TRANS64 P0, [R108+URZ+0x90], R7 ;  /* 0x000090076c0085a7 */ /* 0x000f2400080010ff */
[----:B----4-:R-:W-:Y:S05]  /*7a50*/  @!P0 BRA `(.L_x_92) ;  /* 0xfffffffc00f08947 */ /* 0x010fea000383ffff */
[----:B------:R-:W-:Y:S05]  /*7a60*/  BRA `(.L_x_91) ;  /* 0xffffffdc00307947 */ /* 0x000fea000383ffff */
.L_x_100:
[----:B--2---:R2:W3:Y:S02]  /*7a70*/  SYNCS.PHASECHK.TRANS64.TRYWAIT P0, [R75+URZ+0x40], R0 ;  /* 0x000040004b0075a7 */ /* 0x0044e400080011ff */
[----:B---3--:R-:W-:Y:S05]  /*7a80*/  @!P0 NANOSLEEP.SYNCS 0x989680 ;  /* 0x009896800000895d */ /* 0x008fea0003900000 */
[----:B------:R-:W3:Y:S02]  /*7a90*/  @!P0 SYNCS.PHASECHK.TRANS64 P0, [R75+URZ+0x40], R0 ;  /* 0x000040004b0085a7 */ /* 0x000ee400080010ff */
[----:B---3--:R-:W-:Y:S05]  /*7aa0*/  @!P0 BRA `(.L_x_100) ;  /* 0xfffffffc00f08947 */ /* 0x008fea000383ffff */
[----:B------:R-:W-:Y:S05]  /*7ab0*/  BRA `(.L_x_99) ;  /* 0xffffffe800247947 */ /* 0x000fea000383ffff */
        .weak           $__internal_0_$__cuda_sm10x_tcgen05_guardrail_trap_col_being_dealloced_not_returned_by_alloc
        .type           $__internal_0_$__cuda_sm10x_tcgen05_guardrail_trap_col_being_dealloced_not_returned_by_alloc,@function
        .size           $__internal_0_$__cuda_sm10x_tcgen05_guardrail_trap_col_being_dealloced_not_returned_by_alloc,($__internal_1_$__cuda_sm10x_tcgen05_guardrail_trap_phase_invalid_during_alloc - $__internal_0_$__cuda_sm10x_tcgen05_guardrail_trap_col_being_dealloced_not_returned_by_alloc)
$__internal_0_$__cuda_sm10x_tcgen05_guardrail_trap_col_being_dealloced_not_returned_by_alloc:
[----:B------:R-:W-:Y:S05]  /*7ac0*/  BPT.TRAP 0x1 ;  /* 0x000000040000795c */ /* 0x000fea0000300000 */
[----:B------:R-:W-:-:S04]  /*7ad0*/  HFMA2 R3, -RZ, RZ, 0, 0 ;  /* 0x00000000ff037431 */ /* 0x000fc800000001ff */
[----:B------:R-:W-:Y:S05]  /*7ae0*/  RET.REL.NODEC R2 `(_ZN7cutlass13device_kernelINS_4gemm6kernel13GemmUniversalIN4cute5tupleIJiiiiEEENS1_10collective13CollectiveMmaINS1_35MainloopSm100TmaUmmaWarpSpecializedILi4ELi2ELi4ENS5_IJNS4_1CILi1EEESB_SB_EEEEENS5_IJNSA_ILi64EEENSA_ILi128EEESE_EEEaNS5_IJlSB_lEEEaSH_NS4_8TiledMMAINS4_8MMA_AtomIJNS4_15SM100_MMA_S8_SSIaaiLi64ELi128ELNS4_4UMMA5MajorE0ELSM_0ELNSL_8SaturateE0EEEEEENS4_6LayoutISC_NS5_IJNSA_ILi0EEESR_SR_EEEEENS5_IJNS4_10UnderscoreESU_SU_EEEEENS4_13SM90_TMA_LOADENS4_14ComposedLayoutINS4_7SwizzleILi2ELi4ELi3EEENS4_18smem_ptr_flag_bitsILi8EEENSQ_INS5_IJNSA_ILi8EEESE_EEENS5_IJSE_SB_EEEEEEEvNS4_8identityESX_S17_vS18_EENS_8epilogue10collective18CollectiveEpilogueINS1A_23Sm100TmaWarpSpecializedILi2ELi2ELi32ELb0ELb0EEEJSG_NS5_IJNSQ_ISE_SB_EES1F_EEEaSH_aSH_NS1A_6fusion15FusionCallbacksIS1E_NS1H_17LinearCombinationIaiaiLNS_15FloatRoundStyleE2EEESG_S1G_JEEENS4_5SM1004TMEM4LOAD26SM100_TMEM_LOAD_16dp32b32xESX_S17_NS4_39AutoVectorizingCopyWithAssumedAlignmentILi128EEENS4_14SM90_TMA_STOREES17_S1S_S1S_EEEvvEEEEvNT_6ParamsE) ;  /* 0xffffff8402447950 */ /* 0x000fea0003c3ffff */
        .weak           $__internal_1_$__cuda_sm10x_tcgen05_guardrail_trap_phase_invalid_during_alloc
        .type           $__internal_1_$__cuda_sm10x_tcgen05_guardrail_trap_phase_invalid_during_alloc,@function
        .size           $__internal_1_$__cuda_sm10x_tcgen05_guardrail_trap_phase_invalid_during_alloc,($__internal_2_$__cuda_sm10x_tcgen05_guardrail_trap_unallocated_columns_being_dealloced - $__internal_1_$__cuda_sm10x_tcgen05_guardrail_trap_phase_invalid_during_alloc)
$__internal_1_$__cuda_sm10x_tcgen05_guardrail_trap_phase_invalid_during_alloc:
[----:B------:R-:W-:Y:S05]  /*7af0*/  BPT.TRAP 0x1 ;  /* 0x000000040000795c */ /* 0x000fea0000300000 */
[----:B------:R-:W-:-:S04]  /*7b00*/  MOV R3, 0x0 ;  /* 0x0000000000037802 */ /* 0x000fc80000000f00 */
[----:B------:R-:W-:Y:S05]  /*7b10*/  RET.REL.NODEC R2 `(_ZN7cutlass13device_kernelINS_4gemm6kernel13GemmUniversalIN4cute5tupleIJiiiiEEENS1_10collective13CollectiveMmaINS1_35MainloopSm100TmaUmmaWarpSpecializedILi4ELi2ELi4ENS5_IJNS4_1CILi1EEESB_SB_EEEEENS5_IJNSA_ILi64EEENSA_ILi128EEESE_EEEaNS5_IJlSB_lEEEaSH_NS4_8TiledMMAINS4_8MMA_AtomIJNS4_15SM100_MMA_S8_SSIaaiLi64ELi128ELNS4_4UMMA5MajorE0ELSM_0ELNSL_8SaturateE0EEEEEENS4_6LayoutISC_NS5_IJNSA_ILi0EEESR_SR_EEEEENS5_IJNS4_10UnderscoreESU_SU_EEEEENS4_13SM90_TMA_LOADENS4_14ComposedLayoutINS4_7SwizzleILi2ELi4ELi3EEENS4_18smem_ptr_flag_bitsILi8EEENSQ_INS5_IJNSA_ILi8EEESE_EEENS5_IJSE_SB_EEEEEEEvNS4_8identityESX_S17_vS18_EENS_8epilogue10collective18CollectiveEpilogueINS1A_23Sm100TmaWarpSpecializedILi2ELi2ELi32ELb0ELb0EEEJSG_NS5_IJNSQ_ISE_SB_EES1F_EEEaSH_aSH_NS1A_6fusion15FusionCallbacksIS1E_NS1H_17LinearCombinationIaiaiLNS_15FloatRoundStyleE2EEESG_S1G_JEEENS4_5SM1004TMEM4LOAD26SM100_TMEM_LOAD_16dp32b32xESX_S17_NS4_39AutoVectorizingCopyWithAssumedAlignmentILi128EEENS4_14SM90_TMA_STOREES17_S1S_S1S_EEEvvEEEEvNT_6ParamsE) ;  /* 0xffffff8402387950 */ /* 0x000fea0003c3ffff */
        .weak           $__internal_2_$__cuda_sm10x_tcgen05_guardrail_trap_unallocated_columns_being_dealloced
        .type           $__internal_2_$__cuda_sm10x_tcgen05_guardrail_trap_unallocated_columns_being_dealloced,@function
        .size           $__internal_2_$__cuda_sm10x_tcgen05_guardrail_trap_unallocated_columns_being_dealloced,(.L_x_142 - $__internal_2_$__cuda_sm10x_tcgen05_guardrail_trap_unallocated_columns_being_dealloced)
$__internal_2_$__cuda_sm10x_tcgen05_guardrail_trap_unallocated_columns_being_dealloced:
[----:B------:R-:W-:Y:S05]  /*7b20*/  BPT.TRAP 0x1 ;  /* 0x000000040000795c */ /* 0x000fea0000300000 */
[----:B------:R-:W-:-:S04]  /*7b30*/  HFMA2 R3, -RZ, RZ, 0, 0 ;  /* 0x00000000ff037431 */ /* 0x000fc800000001ff */
[----:B------:R-:W-:Y:S05]  /*7b40*/  RET.REL.NODEC R2 `(_ZN7cutlass13device_kernelINS_4gemm6kernel13GemmUniversalIN4cute5tupleIJiiiiEEENS1_10collective13CollectiveMmaINS1_35MainloopSm100TmaUmmaWarpSpecializedILi4ELi2ELi4ENS5_IJNS4_1CILi1EEESB_SB_EEEEENS5_IJNSA_ILi64EEENSA_ILi128EEESE_EEEaNS5_IJlSB_lEEEaSH_NS4_8TiledMMAINS4_8MMA_AtomIJNS4_15SM100_MMA_S8_SSIaaiLi64ELi128ELNS4_4UMMA5MajorE0ELSM_0ELNSL_8SaturateE0EEEEEENS4_6LayoutISC_NS5_IJNSA_ILi0EEESR_SR_EEEEENS5_IJNS4_10UnderscoreESU_SU_EEEEENS4_13SM90_TMA_LOADENS4_14ComposedLayoutINS4_7SwizzleILi2ELi4ELi3EEENS4_18smem_ptr_flag_bitsILi8EEENSQ_INS5_IJNSA_ILi8EEESE_EEENS5_IJSE_SB_EEEEEEEvNS4_8identityESX_S17_vS18_EENS_8epilogue10collective18CollectiveEpilogueINS1A_23Sm100TmaWarpSpecializedILi2ELi2ELi32ELb0ELb0EEEJSG_NS5_IJNSQ_ISE_SB_EES1F_EEEaSH_aSH_NS1A_6fusion15FusionCallbacksIS1E_NS1H_17LinearCombinationIaiaiLNS_15FloatRoundStyleE2EEESG_S1G_JEEENS4_5SM1004TMEM4LOAD26SM100_TMEM_LOAD_16dp32b32xESX_S17_NS4_39AutoVectorizingCopyWithAssumedAlignmentILi128EEENS4_14SM90_TMA_STOREES17_S1S_S1S_EEEvvEEEEvNT_6ParamsE) ;  /* 0xffffff84022c7950 */ /* 0x000fea0003c3ffff */
.L_x_141:
[----:B------:R-:W-:-:S00]  /*7b50*/  BRA `(.L_x_141) ;  /* 0xfffffffc00fc7947 */ /* 0x000fc0000383ffff */
[----:B------:R-:W-:-:S00]  /*7b60*/  NOP ;  /* 0x0000000000007918 */ /* 0x000fc00000000000 */
        /* <DEDUP_REMOVED lines=9> */
.L_x_142:


//--------------------- .nv.global.init           --------------------------
	.section	.nv.global.init,"aw",@progbits
.nv.global.init:
	.type		$str$27,@object
	.size		$str$27,($str$28 - $str$27)
$str$27:
        /*0000*/ 	.byte	0x28, 0x61, 0x64, 0x64, 0x72, 0x65, 0x73, 0x73, 0x20, 0x26, 0x20, 0x6d, 0x61, 0x73, 0x6b, 0x29
        /*0010*/ 	.byte	0x20, 0x3d, 0x3d, 0x20, 0x30, 0x00
	.type		$str$28,@object
	.size		$str$28,($str$26 - $str$28)
$str$28:
        /*0016*/ 	.byte	0x2f, 0x74, 0x6d, 0x70, 0x2f, 0x63, 0x75, 0x74, 0x6c, 0x61, 0x73, 0x73, 0x5f, 0x73, 0x77, 0x65
        /*0026*/ 	.byte	0x65, 0x70, 0x5f, 0x73, 0x72, 0x63, 0x2f, 0x69, 0x6e, 0x63, 0x6c, 0x75, 0x64, 0x65, 0x2f, 0x63
        /*0036*/ 	.byte	0x75, 0x74, 0x65, 0x2f, 0x70, 0x6f, 0x69, 0x6e, 0x74, 0x65, 0x72, 0x5f, 0x66, 0x6c, 0x61, 0x67
        /*0046*/ 	.byte	0x67, 0x65, 0x64, 0x2e, 0x68, 0x70, 0x70, 0x00
	.type		$str$26,@object
	.size		$str$26,($str$25 - $str$26)
$str$26:
        /*004e*/ 	.byte	0x2f, 0x74, 0x6d, 0x70, 0x2f, 0x63, 0x75, 0x74, 0x6c, 0x61, 0x73, 0x73, 0x5f, 0x73, 0x77, 0x65
        /*005e*/ 	.byte	0x65, 0x70, 0x5f, 0x73, 0x72, 0x63, 0x2f, 0x69, 0x6e, 0x63, 0x6c, 0x75, 0x64, 0x65, 0x2f, 0x63
        /*006e*/ 	.byte	0x75, 0x74, 0x65, 0x2f, 0x61, 0x74, 0x6f, 0x6d, 0x2f, 0x63, 0x6f, 0x70, 0x79, 0x5f, 0x74, 0x72
        /*007e*/ 	.byte	0x61, 0x69, 0x74, 0x73, 0x5f, 0x73, 0x6d, 0x31, 0x30, 0x30, 0x2e, 0x68, 0x70, 0x70, 0x00
	.type		$str$25,@object
	.size		$str$25,(__unnamed_1 - $str$25)
$str$25:
        /*008d*/ 	.byte	0x28, 0x28, 0x75, 0x69, 0x6e, 0x74, 0x33, 0x32, 0x5f, 0x74, 0x28, 0x74, 0x68, 0x72, 0x65, 0x61
        /*009d*/ 	.byte	0x64, 0x49, 0x64, 0x78, 0x2e, 0x78, 0x29, 0x20, 0x2f, 0x20, 0x33, 0x32, 0x29, 0x20, 0x25, 0x20
        /*00ad*/ 	.byte	0x34, 0x29, 0x20, 0x3d, 0x3d, 0x20, 0x28, 0x28, 0x28, 0x74, 0x6d, 0x65, 0x6d, 0x5f, 0x61, 0x64
        /*00bd*/ 	.byte	0x64, 0x72, 0x20, 0x3e, 0x3e, 0x20, 0x31, 0x36, 0x29, 0x20, 0x2f, 0x20, 0x33, 0x32, 0x29, 0x20
        /*00cd*/ 	.byte	0x25, 0x20, 0x34, 0x29, 0x00
	.type		__unnamed_1,@object
	.size		__unnamed_1,(__unnamed_2 - __unnamed_1)
__unnamed_1:
        /*00d2*/ 	.byte	0x61, 0x75, 0x74, 0x6f, 0x20, 0x63, 0x75, 0x74, 0x65, 0x3a, 0x3a, 0x61, 0x73, 0x5f, 0x70, 0x6f
        /* <DEDUP_REMOVED lines=24> */
        /*0262*/ 	.byte	0x00
	.type		__unnamed_2,@object
	.size		__unnamed_2,(.L_2 - __unnamed_2)
__unnamed_2:
        /* <DEDUP_REMOVED lines=41> */
.L_2:


//--------------------- .nv.shared._ZN7cutlass13device_kernelINS_4gemm6kernel13GemmUniversalIN4cute5tupleIJiiiiEEENS1_10collective13CollectiveMmaINS1_35MainloopSm100TmaUmmaWarpSpecializedILi4ELi2ELi4ENS5_IJNS4_1CILi1EEESB_SB_EEEEENS5_IJNSA_ILi64EEENSA_ILi128EEESE_EEEaNS5_IJlSB_lEEEaSH_NS4_8TiledMMAINS4_8MMA_AtomIJNS4_15SM100_MMA_S8_SSIaaiLi64ELi128ELNS4_4UMMA5MajorE0ELSM_0ELNSL_8SaturateE0EEEEEENS4_6LayoutISC_NS5_IJNSA_ILi0EEESR_SR_EEEEENS5_IJNS4_10UnderscoreESU_SU_EEEEENS4_13SM90_TMA_LOADENS4_14ComposedLayoutINS4_7SwizzleILi2ELi4ELi3EEENS4_18smem_ptr_flag_bitsILi8EEENSQ_INS5_IJNSA_ILi8EEESE_EEENS5_IJSE_SB_EEEEEEEvNS4_8identityESX_S17_vS18_EENS_8epilogue10collective18CollectiveEpilogueINS1A_23Sm100TmaWarpSpecializedILi2ELi2ELi32ELb0ELb0EEEJSG_NS5_IJNSQ_ISE_SB_EES1F_EEEaSH_aSH_NS1A_6fusion15FusionCallbacksIS1E_NS1H_17LinearCombinationIaiaiLNS_15FloatRoundStyleE2EEESG_S1G_JEEENS4_5SM1004TMEM4LOAD26SM100_TMEM_LOAD_16dp32b32xESX_S17_NS4_39AutoVectorizingCopyWithAssumedAlignmentILi128EEENS4_14SM90_TMA_STOREES17_S1S_S1S_EEEvvEEEEvNT_6ParamsE --------------------------
	.section	.nv.shared._ZN7cutlass13device_kernelINS_4gemm6kernel13GemmUniversalIN4cute5tupleIJiiiiEEENS1_10collective13CollectiveMmaINS1_35MainloopSm100TmaUmmaWarpSpecializedILi4ELi2ELi4ENS5_IJNS4_1CILi1EEESB_SB_EEEEENS5_IJNSA_ILi64EEENSA_ILi128EEESE_EEEaNS5_IJlSB_lEEEaSH_NS4_8TiledMMAINS4_8MMA_AtomIJNS4_15SM100_MMA_S8_SSIaaiLi64ELi128ELNS4_4UMMA5MajorE0ELSM_0ELNSL_8SaturateE0EEEEEENS4_6LayoutISC_NS5_IJNSA_ILi0EEESR_SR_EEEEENS5_IJNS4_10UnderscoreESU_SU_EEEEENS4_13SM90_TMA_LOADENS4_14ComposedLayoutINS4_7SwizzleILi2ELi4ELi3EEENS4_18smem_ptr_flag_bitsILi8EEENSQ_INS5_IJNSA_ILi8EEESE_EEENS5_IJSE_SB_EEEEEEEvNS4_8identityESX_S17_vS18_EENS_8epilogue10collective18CollectiveEpilogueINS1A_23Sm100TmaWarpSpecializedILi2ELi2ELi32ELb0ELb0EEEJSG_NS5_IJNSQ_ISE_SB_EES1F_EEEaSH_aSH_NS1A_6fusion15FusionCallbacksIS1E_NS1H_17LinearCombinationIaiaiLNS_15FloatRoundStyleE2EEESG_S1G_JEEENS4_5SM1004TMEM4LOAD26SM100_TMEM_LOAD_16dp32b32xESX_S17_NS4_39AutoVectorizingCopyWithAssumedAlignmentILi128EEENS4_14SM90_TMA_STOREES17_S1S_S1S_EEEvvEEEEvNT_6ParamsE,"aw",@nobits
	.sectionflags	@""
	.align	16
	.zero		1024


//--------------------- .nv.shared.reserved.0     --------------------------
	.section	.nv.shared.reserved.0,"aw",@nobits
	.weak		__nv_reservedSMEM_offset_0_alias
	.size		__nv_reservedSMEM_offset_0_alias, 0, 64
	.other		__nv_reservedSMEM_offset_0_alias,@"STO_CUDA_RESERVED_SHARED STV_DEFAULT"
__nv_reservedSMEM_offset_0_alias:
	.zero		0
.nv.shared.reserved.0:
	.zero		64
	.weak		__nv_reservedSMEM_tcgen05_partition
	.type		__nv_reservedSMEM_tcgen05_partition,@object
	.size		__nv_reservedSMEM_tcgen05_partition,(.L_0 - __nv_reservedSMEM_tcgen05_partition)
__nv_reservedSMEM_tcgen05_partition:
	.zero		32
.L_0:


//--------------------- .nv.global                --------------------------
	.section	.nv.global,"aw",@nobits
.nv.global:
	.type		_ZN40_INTERNAL_2218a436_4_k_cu_72edbed6_103134cute1_E,@object
	.size		_ZN40_INTERNAL_2218a436_4_k_cu_72edbed6_103134cute1_E,(_ZN40_INTERNAL_2218a436_4_k_cu_72edbed6_103134cuda3std3__45__cpo6cbeginE - _ZN40_INTERNAL_2218a436_4_k_cu_72edbed6_103134cute1_E)
_ZN40_INTERNAL_2218a436_4_k_cu_72edbed6_103134cute1_E:
	.zero		1
	.type		_ZN40_INTERNAL_2218a436_4_k_cu_72edbed6_103134cuda3std3__45__cpo6cbeginE,@object
	.size		_ZN40_INTERNAL_2218a436_4_k_cu_72edbed6_103134cuda3std3__45__cpo6cbeginE,(_ZN40_INTERNAL_2218a436_4_k_cu_72edbed6_103134cuda3std3__48in_placeE - _ZN40_INTERNAL_2218a436_4_k_cu_72edbed6_103134cuda3std3__45__cpo6cbeginE)
_ZN40_INTERNAL_2218a436_4_k_cu_72edbed6_103134cuda3std3__45__cpo6cbeginE:
	.zero		1
	.type		_ZN40_INTERNAL_2218a436_4_k_cu_72edbed6_103134cuda3std3__48in_placeE,@object
	.size		_ZN40_INTERNAL_2218a436_4_k_cu_72edbed6_103134cuda3std3__48in_placeE,(_ZN40_INTERNAL_2218a436_4_k_cu_72edbed6_103134cuda3std6ranges3__45__cpo9iter_moveE - _ZN40_INTERNAL_2218a436_4_k_cu_72edbed6_103134cuda3std3__48in_placeE)
_ZN40_INTERNAL_2218a436_4_k_cu_72edbed6_103134cuda3std3__48in_placeE:
	.zero		1
	.type		_ZN40_INTERNAL_2218a436_4_k_cu_72edbed6_103134cuda3std6ranges3__45__cpo9iter_moveE,@object
	.size		_ZN40_INTERNAL_2218a436_4_k_cu_72edbed6_103134cuda3std6ranges3__45__cpo9iter_moveE,(_ZN40_INTERNAL_2218a436_4_k_cu_72edbed6_103134cuda3std3__45__cpo5beginE - _ZN40_INTERNAL_2218a436_4_k_cu_72edbed6_103134cuda3std6ranges3__45__cpo9iter_moveE)
_ZN40_INTERNAL_2218a436_4_k_cu_72edbed6_103134cuda3std6ranges3__45__cpo9iter_moveE:
	.zero		1
	.type		_ZN40_INTERNAL_2218a436_4_k_cu_72edbed6_103134cuda3std3__45__cpo5beginE,@object
	.size		_ZN40_INTERNAL_2218a436_4_k_cu_72edbed6_103134cuda3std3__45__cpo5beginE,(_ZN40_INTERNAL_2218a436_4_k_cu_72edbed6_103134cuda3std3__442_GLOBAL__N__2218a436_4_k_cu_72edbed6_103136ignoreE - _ZN40_INTERNAL_2218a436_4_k_cu_72edbed6_103134cuda3std3__45__cpo5beginE)
_ZN40_INTERNAL_2218a436_4_k_cu_72edbed6_103134cuda3std3__45__cpo5beginE:
	.zero		1
	.type		_ZN40_INTERNAL_2218a436_4_k_cu_72edbed6_103134cuda3std3__442_GLOBAL__N__2218a436_4_k_cu_72edbed6_103136ignoreE,@object
	.size		_ZN40_INTERNAL_2218a436_4_k_cu_72edbed6_103134cuda3std3__442_GLOBAL__N__2218a436_4_k_cu_72edbed6_103136ignoreE,(_ZN40_INTERNAL_2218a436_4_k_cu_72edbed6_103134cute7productE - _ZN40_INTERNAL_2218a436_4_k_cu_72edbed6_103134cuda3std3__442_GLOBAL__N__2218a436_4_k_cu_72edbed6_103136ignoreE)
_ZN40_INTERNAL_2218a436_4_k_cu_72edbed6_103134cuda3std3__442_GLOBAL__N__2218a436_4_k_cu_72edbed6_103136ignoreE:
	.zero		1
	.type		_ZN40_INTERNAL_2218a436_4_k_cu_72edbed6_103134cute7productE,@object
	.size		_ZN40_INTERNAL_2218a436_4_k_cu_72edbed6_103134cute7productE,(_ZN40_INTERNAL_2218a436_4_k_cu_72edbed6_103134cuda3std3__45__cpo3endE - _ZN40_INTERNAL_2218a436_4_k_cu_72edbed6_103134cute7productE)
_ZN40_INTERNAL_2218a436_4_k_cu_72edbed6_103134cute7productE:
	.zero		1
	.type		_ZN40_INTERNAL_2218a436_4_k_cu_72edbed6_103134cuda3std3__45__cpo3endE,@object
	.size		_ZN40_INTERNAL_2218a436_4_k_cu_72edbed6_103134cuda3std3__45__cpo3endE,(_ZN40_INTERNAL_2218a436_4_k_cu_72edbed6_103134cuda3std3__419piecewise_constructE - _ZN40_INTERNAL_2218a436_4_k_cu_72edbed6_103134cuda3std3__45__cpo3endE)
_ZN40_INTERNAL_2218a436_4_k_cu_72edbed6_103134cuda3std3__45__cpo3endE:
	.zero		1
	.type		_ZN40_INTERNAL_2218a436_4_k_cu_72edbed6_103134cuda3std3__419piecewise_constructE,@object
	.size		_ZN40_INTERNAL_2218a436_4_k_cu_72edbed6_103134cuda3std3__419piecewise_constructE,(_ZN40_INTERNAL_2218a436_4_k_cu_72edbed6_103134cuda3std3__45__cpo4cendE - _ZN40_INTERNAL_2218a436_4_k_cu_72edbed6_103134cuda3std3__419piecewise_constructE)
_ZN40_INTERNAL_2218a436_4_k_cu_72edbed6_103134cuda3std3__419piecewise_constructE:
	.zero		1
	.type		_ZN40_INTERNAL_2218a436_4_k_cu_72edbed6_103134cuda3std3__45__cpo4cendE,@object
	.size		_ZN40_INTERNAL_2218a436_4_k_cu_72edbed6_103134cuda3std3__45__cpo4cendE,(_ZN40_INTERNAL_2218a436_4_k_cu_72edbed6_103134cuda3std6ranges3__45__cpo4swapE - _ZN40_INTERNAL_2218a436_4_k_cu_72edbed6_103134cuda3std3__45__cpo4cendE)
_ZN40_INTERNAL_2218a436_4_k_cu_72edbed6_103134cuda3std3__45__cpo4cendE:
	.zero		1
	.type		_ZN40_INTERNAL_2218a436_4_k_cu_72edbed6_103134cuda3std6ranges3__45__cpo4swapE,@object
	.size		_ZN40_INTERNAL_2218a436_4_k_cu_72edbed6_103134cuda3std6ranges3__45__cpo4swapE,(.L_10 - _ZN40_INTERNAL_2218a436_4_k_cu_72edbed6_103134cuda3std6ranges3__45__cpo4swapE)
_ZN40_INTERNAL_2218a436_4_k_cu_72edbed6_103134cuda3std6ranges3__45__cpo4swapE:
	.zero		1
.L_10:


//--------------------- .nv.constant0._ZN7cutlass13device_kernelINS_4gemm6kernel13GemmUniversalIN4cute5tupleIJiiiiEEENS1_10collective13CollectiveMmaINS1_35MainloopSm100TmaUmmaWarpSpecializedILi4ELi2ELi4ENS5_IJNS4_1CILi1EEESB_SB_EEEEENS5_IJNSA_ILi64EEENSA_ILi128EEESE_EEEaNS5_IJlSB_lEEEaSH_NS4_8TiledMMAINS4_8MMA_AtomIJNS4_15SM100_MMA_S8_SSIaaiLi64ELi128ELNS4_4UMMA5MajorE0ELSM_0ELNSL_8SaturateE0EEEEEENS4_6LayoutISC_NS5_IJNSA_ILi0EEESR_SR_EEEEENS5_IJNS4_10UnderscoreESU_SU_EEEEENS4_13SM90_TMA_LOADENS4_14ComposedLayoutINS4_7SwizzleILi2ELi4ELi3EEENS4_18smem_ptr_flag_bitsILi8EEENSQ_INS5_IJNSA_ILi8EEESE_EEENS5_IJSE_SB_EEEEEEEvNS4_8identityESX_S17_vS18_EENS_8epilogue10collective18CollectiveEpilogueINS1A_23Sm100TmaWarpSpecializedILi2ELi2ELi32ELb0ELb0EEEJSG_NS5_IJNSQ_ISE_SB_EES1F_EEEaSH_aSH_NS1A_6fusion15FusionCallbacksIS1E_NS1H_17LinearCombinationIaiaiLNS_15FloatRoundStyleE2EEESG_S1G_JEEENS4_5SM1004TMEM4LOAD26SM100_TMEM_LOAD_16dp32b32xESX_S17_NS4_39AutoVectorizingCopyWithAssumedAlignmentILi128EEENS4_14SM90_TMA_STOREES17_S1S_S1S_EEEvvEEEEvNT_6ParamsE --------------------------
	.section	.nv.constant0._ZN7cutlass13device_kernelINS_4gemm6kernel13GemmUniversalIN4cute5tupleIJiiiiEEENS1_10collective13CollectiveMmaINS1_35MainloopSm100TmaUmmaWarpSpecializedILi4ELi2ELi4ENS5_IJNS4_1CILi1EEESB_SB_EEEEENS5_IJNSA_ILi64EEENSA_ILi128EEESE_EEEaNS5_IJlSB_lEEEaSH_NS4_8TiledMMAINS4_8MMA_AtomIJNS4_15SM100_MMA_S8_SSIaaiLi64ELi128ELNS4_4UMMA5MajorE0ELSM_0ELNSL_8SaturateE0EEEEEENS4_6LayoutISC_NS5_IJNSA_ILi0EEESR_SR_EEEEENS5_IJNS4_10UnderscoreESU_SU_EEEEENS4_13SM90_TMA_LOADENS4_14ComposedLayoutINS4_7SwizzleILi2ELi4ELi3EEENS4_18smem_ptr_flag_bitsILi8EEENSQ_INS5_IJNSA_ILi8EEESE_EEENS5_IJSE_SB_EEEEEEEvNS4_8identityESX_S17_vS18_EENS_8epilogue10collective18CollectiveEpilogueINS1A_23Sm100TmaWarpSpecializedILi2ELi2ELi32ELb0ELb0EEEJSG_NS5_IJNSQ_ISE_SB_EES1F_EEEaSH_aSH_NS1A_6fusion15FusionCallbacksIS1E_NS1H_17LinearCombinationIaiaiLNS_15FloatRoundStyleE2EEESG_S1G_JEEENS4_5SM1004TMEM4LOAD26SM100_TMEM_LOAD_16dp32b32xESX_S17_NS4_39AutoVectorizingCopyWithAssumedAlignmentILi128EEENS4_14SM90_TMA_STOREES17_S1S_S1S_EEEvvEEEEvNT_6ParamsE,"a",@progbits
	.sectionflags	@""
	.align	4
.nv.constant0._ZN7cutlass13device_kernelINS_4gemm6kernel13GemmUniversalIN4cute5tupleIJiiiiEEENS1_10collective13CollectiveMmaINS1_35MainloopSm100TmaUmmaWarpSpecializedILi4ELi2ELi4ENS5_IJNS4_1CILi1EEESB_SB_EEEEENS5_IJNSA_ILi64EEENSA_ILi128EEESE_EEEaNS5_IJlSB_lEEEaSH_NS4_8TiledMMAINS4_8MMA_AtomIJNS4_15SM100_MMA_S8_SSIaaiLi64ELi128ELNS4_4UMMA5MajorE0ELSM_0ELNSL_8SaturateE0EEEEEENS4_6LayoutISC_NS5_IJNSA_ILi0EEESR_SR_EEEEENS5_IJNS4_10UnderscoreESU_SU_EEEEENS4_13SM90_TMA_LOADENS4_14ComposedLayoutINS4_7SwizzleILi2ELi4ELi3EEENS4_18smem_ptr_flag_bitsILi8EEENSQ_INS5_IJNSA_ILi8EEESE_EEENS5_IJSE_SB_EEEEEEEvNS4_8identityESX_S17_vS18_EENS_8epilogue10collective18CollectiveEpilogueINS1A_23Sm100TmaWarpSpecializedILi2ELi2ELi32ELb0ELb0EEEJSG_NS5_IJNSQ_ISE_SB_EES1F_EEEaSH_aSH_NS1A_6fusion15FusionCallbacksIS1E_NS1H_17LinearCombinationIaiaiLNS_15FloatRoundStyleE2EEESG_S1G_JEEENS4_5SM1004TMEM4LOAD26SM100_TMEM_LOAD_16dp32b32xESX_S17_NS4_39AutoVectorizingCopyWithAssumedAlignmentILi128EEENS4_14SM90_TMA_STOREES17_S1S_S1S_EEEvvEEEEvNT_6ParamsE:
	.zero		2944


//--------------------- SYMBOLS --------------------------

	.type		.nv.reservedSmem.offset0,@object
	.size		.nv.reservedSmem.offset0,0x4
	.type		.nv.reservedSmem.cap,@object
	.size		.nv.reservedSmem.cap,0x4
	.type		__assertfail,@function
